# CuTe-DSL kernel — source=cudnn_frontend_dsl family=gemm_amax
# config = {"ab_dtype": "Float4E2M1FN", "sf_vec": 16, "mma_mn": [128, 128], "cluster_mn": [1, 1]}


// ===== COMPILED SASS (sm_100a) =====

	.target	sm_100a

	.elftype	@"ET_EXEC"


//--------------------- .note.nv.tkinfo           --------------------------
	.section	.note.nv.tkinfo,"",@"SHT_NOTE"
	.sectionflags	@"SHF_NOTE_NV_TKINFO"
	.tkinfo
        /*0018*/ 	.word	0x00000081
        /*0030*/ 	.string	""
        /*0030*/ 	.string	"ptxas"
        /*0030*/ 	.string	"Cuda compilation tools, release 12.9, V12.9.83"
        /*0030*/ 	.string	"Build system must define TOOLS_VERSION_EXTENDED"
        /*0030*/ 	.string	"-O 3 -arch sm_100a "



//--------------------- .note.nv.cuver            --------------------------
	.section	.note.nv.cuver,"",@"SHT_NOTE"
	.sectionflags	@"SHF_NOTE_NV_CUVER"
        /*0018*/ 	.short	0x0001
        /*001a*/ 	.short	0x0064
        /*001c*/ 	.short	0x0001
        /*001e*/ 	.short	0x0000
        /*0020*/ 	.short	0x0001
        /*0022*/ 	.short	0x0000


//--------------------- .nv.info                  --------------------------
	.section	.nv.info,"",@"SHT_CUDA_INFO"
	.align	4


	//----- nvinfo : EIATTR_REGCOUNT
	.align		4
        /*0000*/ 	.byte	0x04, 0x2f
        /*0002*/ 	.short	(.L_4 - .L_3)
	.align		4
.L_3:
        /*0004*/ 	.word	index@(kernel_cutlass_kernel_cudnngemm_amaxdense_blockscaled_gemm_persistent_amaxSm100BlockScaledPersistentDenseGemmKernel_object_at__TiledMMA_ThrLayoutVMNK11110000_PermutationMNK____MMAAtom_Thr_0)
        /*0008*/ 	.word	0x00000047


	//----- nvinfo : EIATTR_FRAME_SIZE
	.align		4
.L_4:
        /*000c*/ 	.byte	0x04, 0x11
        /*000e*/ 	.short	(.L_6 - .L_5)
	.align		4
.L_5:
        /*0010*/ 	.word	index@($__internal_2_$__cuda_sm10x_tcgen05_guardrail_trap_unallocated_columns_being_dealloced)
        /*0014*/ 	.word	0x00000000


	//----- nvinfo : EIATTR_FRAME_SIZE
	.align		4
.L_6:
        /*0018*/ 	.byte	0x04, 0x11
        /*001a*/ 	.short	(.L_8 - .L_7)
	.align		4
.L_7:
        /*001c*/ 	.word	index@($__internal_1_$__cuda_sm10x_tcgen05_guardrail_trap_phase_invalid_during_alloc)
        /*0020*/ 	.word	0x00000000


	//----- nvinfo : EIATTR_FRAME_SIZE
	.align		4
.L_8:
        /*0024*/ 	.byte	0x04, 0x11
        /*0026*/ 	.short	(.L_10 - .L_9)
	.align		4
.L_9:
        /*0028*/ 	.word	index@($__internal_0_$__cuda_sm10x_tcgen05_guardrail_trap_col_being_dealloced_not_returned_by_alloc)
        /*002c*/ 	.word	0x00000000


	//----- nvinfo : EIATTR_FRAME_SIZE
	.align		4
.L_10:
        /*0030*/ 	.byte	0x04, 0x11
        /*0032*/ 	.short	(.L_12 - .L_11)
	.align		4
.L_11:
        /*0034*/ 	.word	index@(kernel_cutlass_kernel_cudnngemm_amaxdense_blockscaled_gemm_persistent_amaxSm100BlockScaledPersistentDenseGemmKernel_object_at__TiledMMA_ThrLayoutVMNK11110000_PermutationMNK____MMAAtom_Thr_0)
        /*0038*/ 	.word	0x00000000


	//----- nvinfo : EIATTR_MIN_STACK_SIZE
	.align		4
.L_12:
        /*003c*/ 	.byte	0x04, 0x12
        /*003e*/ 	.short	(.L_14 - .L_13)
	.align		4
.L_13:
        /*0040*/ 	.word	index@(kernel_cutlass_kernel_cudnngemm_amaxdense_blockscaled_gemm_persistent_amaxSm100BlockScaledPersistentDenseGemmKernel_object_at__TiledMMA_ThrLayoutVMNK11110000_PermutationMNK____MMAAtom_Thr_0)
        /*0044*/ 	.word	0x00000000
.L_14:


//--------------------- .nv.info.kernel_cutlass_kernel_cudnngemm_amaxdense_blockscaled_gemm_persistent_amaxSm100BlockScaledPersistentDenseGemmKernel_object_at__TiledMMA_ThrLayoutVMNK11110000_PermutationMNK____MMAAtom_Thr_0 --------------------------
	.section	.nv.info.kernel_cutlass_kernel_cudnngemm_amaxdense_blockscaled_gemm_persistent_amaxSm100BlockScaledPersistentDenseGemmKernel_object_at__TiledMMA_ThrLayoutVMNK11110000_PermutationMNK____MMAAtom_Thr_0,"",@"SHT_CUDA_INFO"
	.sectionflags	@""
	.align	4


	//----- nvinfo : EIATTR_CUDA_API_VERSION
	.align		4
        /*0000*/ 	.byte	0x04, 0x37
        /*0002*/ 	.short	(.L_16 - .L_15)
.L_15:
        /*0004*/ 	.word	0x00000081


	//----- nvinfo : EIATTR_KPARAM_INFO
	.align		4
.L_16:
        /*0008*/ 	.byte	0x04, 0x17
        /*000a*/ 	.short	(.L_18 - .L_17)
.L_17:
        /*000c*/ 	.word	0x00000000
        /*0010*/ 	.short	0x000a
        /*0012*/ 	.short	0x02e0
        /*0014*/ 	.byte	0x00, 0xf0, 0x31, 0x00


	//----- nvinfo : EIATTR_KPARAM_INFO
	.align		4
.L_18:
        /*0018*/ 	.byte	0x04, 0x17
        /*001a*/ 	.short	(.L_20 - .L_19)
.L_19:
        /*001c*/ 	.word	0x00000000
        /*0020*/ 	.short	0x0009
        /*0022*/ 	.short	0x02d4
        /*0024*/ 	.byte	0x00, 0xf0, 0x31, 0x00


	//----- nvinfo : EIATTR_KPARAM_INFO
	.align		4
.L_20:
        /*0028*/ 	.byte	0x04, 0x17
        /*002a*/ 	.short	(.L_22 - .L_21)
.L_21:
        /*002c*/ 	.word	0x00000000
        /*0030*/ 	.short	0x0008
        /*0032*/ 	.short	0x02c8
        /*0034*/ 	.byte	0x00, 0xf0, 0x31, 0x00


	//----- nvinfo : EIATTR_KPARAM_INFO
	.align		4
.L_22:
        /*0038*/ 	.byte	0x04, 0x17
        /*003a*/ 	.short	(.L_24 - .L_23)
.L_23:
        /*003c*/ 	.word	0x00000000
        /*0040*/ 	.short	0x0007
        /*0042*/ 	.short	0x02c0
        /*0044*/ 	.byte	0x00, 0xf0, 0x21, 0x00


	//----- nvinfo : EIATTR_KPARAM_INFO
	.align		4
.L_24:
        /*0048*/ 	.byte	0x04, 0x17
        /*004a*/ 	.short	(.L_26 - .L_25)
.L_25:
        /*004c*/ 	.word	0x00000000
        /*0050*/ 	.short	0x0006
        /*0052*/ 	.short	0x0240
        /*0054*/ 	.byte	0x00, 0xf0, 0x01, 0x02


	//----- nvinfo : EIATTR_KPARAM_INFO
	.align		4
.L_26:
        /*0058*/ 	.byte	0x04, 0x17
        /*005a*/ 	.short	(.L_28 - .L_27)
.L_27:
        /*005c*/ 	.word	0x00000000
        /*0060*/ 	.short	0x0005
        /*0062*/ 	.short	0x01c0
        /*0064*/ 	.byte	0x00, 0xf0, 0x01, 0x02


	//----- nvinfo : EIATTR_KPARAM_INFO
	.align		4
.L_28:
        /*0068*/ 	.byte	0x04, 0x17
        /*006a*/ 	.short	(.L_30 - .L_29)
.L_29:
        /*006c*/ 	.word	0x00000000
        /*0070*/ 	.short	0x0004
        /*0072*/ 	.short	0x0140
        /*0074*/ 	.byte	0x00, 0xf0, 0x01, 0x02


	//----- nvinfo : EIATTR_KPARAM_INFO
	.align		4
.L_30:
        /*0078*/ 	.byte	0x04, 0x17
        /*007a*/ 	.short	(.L_32 - .L_31)
.L_31:
        /*007c*/ 	.word	0x00000000
        /*0080*/ 	.short	0x0003
        /*0082*/ 	.short	0x00c0
        /*0084*/ 	.byte	0x00, 0xf0, 0x01, 0x02


	//----- nvinfo : EIATTR_KPARAM_INFO
	.align		4
.L_32:
        /*0088*/ 	.byte	0x04, 0x17
        /*008a*/ 	.short	(.L_34 - .L_33)
.L_33:
        /*008c*/ 	.word	0x00000000
        /*0090*/ 	.short	0x0002
        /*0092*/ 	.short	0x0040
        /*0094*/ 	.byte	0x00, 0xf0, 0x01, 0x02


	//----- nvinfo : EIATTR_KPARAM_INFO
	.align		4
.L_34:
        /*0098*/ 	.byte	0x04, 0x17
        /*009a*/ 	.short	(.L_36 - .L_35)
.L_35:
        /*009c*/ 	.word	0x00000000
        /*00a0*/ 	.short	0x0001
        /*00a2*/ 	.short	0x000c
        /*00a4*/ 	.byte	0x00, 0xf0, 0x31, 0x00


	//----- nvinfo : EIATTR_KPARAM_INFO
	.align		4
.L_36:
        /*00a8*/ 	.byte	0x04, 0x17
        /*00aa*/ 	.short	(.L_38 - .L_37)
.L_37:
        /*00ac*/ 	.word	0x00000000
        /*00b0*/ 	.short	0x0000
        /*00b2*/ 	.short	0x0000
        /*00b4*/ 	.byte	0x00, 0xf0, 0x31, 0x00


	//----- nvinfo : EIATTR_AT_ENTRY_FRAGMENTS
	.align		4
.L_38:
        /*00b8*/ 	.byte	0x04, 0x4f
        /*00ba*/ 	.short	(.L_40 - .L_39)


	//   ....[0]....
.L_39:
        /*00bc*/ 	.word	0x00000004


	//----- nvinfo : EIATTR_RESERVED_SMEM_USED
	.align		4
.L_40:
        /*00c0*/ 	.byte	0x01, 0x41
	.zero		2


	//----- nvinfo : EIATTR_SPARSE_MMA_MASK
	.align		4
        /*00c4*/ 	.byte	0x03, 0x50
        /*00c6*/ 	.short	0x0000


	//----- nvinfo : EIATTR_TCGEN05_1CTA_USED
	.align		4
        /*00c8*/ 	.byte	0x01, 0x51
	.zero		2


	//----- nvinfo : EIATTR_MAXREG_COUNT
	.align		4
        /*00cc*/ 	.byte	0x03, 0x1b
        /*00ce*/ 	.short	0x00ff


	//----- nvinfo : EIATTR_NUM_BARRIERS
	.align		4
        /*00d0*/ 	.byte	0x02, 0x4c
        /*00d2*/ 	.byte	0x04
	.zero		1


	//----- nvinfo : EIATTR_INT_WARP_WIDE_INSTR_OFFSETS
	.align		4
        /*00d4*/ 	.byte	0x04, 0x31
        /*00d6*/ 	.short	(.L_42 - .L_41)


	//   ....[0]....
.L_41:
        /*00d8*/ 	.word	0x00003b40


	//   ....[1]....
        /*00dc*/ 	.word	0x00003b80


	//----- nvinfo : EIATTR_COOP_GROUP_MASK_REGIDS
	.align		4
.L_42:
        /*00e0*/ 	.byte	0x04, 0x29
        /*00e2*/ 	.short	(.L_44 - .L_43)


	//   ....[0]....
.L_43:
        /*00e4*/ 	.word	0xffffffff


	//   ....[1]....
        /*00e8*/ 	.word	0xffffffff


	//   ....[2]....
        /*00ec*/ 	.word	0xffffffff


	//   ....[3]....
        /*00f0*/ 	.word	0xffffffff


	//   ....[4]....
        /*00f4*/ 	.word	0xffffffff


	//----- nvinfo : EIATTR_COOP_GROUP_INSTR_OFFSETS
	.align		4
.L_44:
        /*00f8*/ 	.byte	0x04, 0x28
        /*00fa*/ 	.short	(.L_46 - .L_45)


	//   ....[0]....
.L_45:
        /*00fc*/ 	.word	0x00001ac0


	//   ....[1]....
        /*0100*/ 	.word	0x00001d80


	//   ....[2]....
        /*0104*/ 	.word	0x000036a0


	//   ....[3]....
        /*0108*/ 	.word	0x00003a60


	//   ....[4]....
        /*010c*/ 	.word	0x00003c30


	//----- nvinfo : EIATTR_VRC_CTA_INIT_COUNT
	.align		4
.L_46:
        /*0110*/ 	.byte	0x02, 0x4a
        /*0112*/ 	.byte	0x80
	.zero		1


	//----- nvinfo : EIATTR_MBARRIER_INSTR_OFFSETS
	.align		4
        /*0114*/ 	.byte	0x04, 0x39
        /*0116*/ 	.short	(.L_48 - .L_47)


	//   ....[0]....
.L_47:
        /*0118*/ 	.word	0x00000290
        /*011c*/ 	.word	0x000000ff
        /*0120*/ 	.word	0x00000000
        /*0124*/ 	.short	0x0100
        /*0126*/ 	.byte	0x05
	.zero		1


	//   ....[1]....
        /*0128*/ 	.word	0x000002a0
        /*012c*/ 	.word	0x000000ff
        /*0130*/ 	.word	0x00000008
        /*0134*/ 	.short	0x0100
        /*0136*/ 	.byte	0x05
	.zero		1


	//   ....[2]....
        /*0138*/ 	.word	0x000002b0
        /*013c*/ 	.word	0x000000ff
        /*0140*/ 	.word	0x00000010
        /*0144*/ 	.short	0x0100
        /*0146*/ 	.byte	0x05
	.zero		1


	//   ....[3]....
        /*0148*/ 	.word	0x000002c0
        /*014c*/ 	.word	0x000000ff
        /*0150*/ 	.word	0x00000018
        /*0154*/ 	.short	0x0100
        /*0156*/ 	.byte	0x05
	.zero		1


	//   ....[4]....
        /*0158*/ 	.word	0x000002d0
        /*015c*/ 	.word	0x000000ff
        /*0160*/ 	.word	0x00000020
        /*0164*/ 	.short	0x0100
        /*0166*/ 	.byte	0x05
	.zero		1


	//   ....[5]....
        /*0168*/ 	.word	0x000002e0
        /*016c*/ 	.word	0x000000ff
        /*0170*/ 	.word	0x00000028
        /*0174*/ 	.short	0x0100
        /*0176*/ 	.byte	0x05
	.zero		1


	//   ....[6]....
        /*0178*/ 	.word	0x000002f0
        /*017c*/ 	.word	0x000000ff
        /*0180*/ 	.word	0x00000030
        /*0184*/ 	.short	0x0100
        /*0186*/ 	.byte	0x05
	.zero		1


	//   ....[7]....
        /*0188*/ 	.word	0x00000300
        /*018c*/ 	.word	0x000000ff
        /*0190*/ 	.word	0x00000038
        /*0194*/ 	.short	0x0100
        /*0196*/ 	.byte	0x05
	.zero		1


	//   ....[8]....
        /*0198*/ 	.word	0x00000310
        /*019c*/ 	.word	0x000000ff
        /*01a0*/ 	.word	0x00000040
        /*01a4*/ 	.short	0x0100
        /*01a6*/ 	.byte	0x05
	.zero		1


	//   ....[9]....
        /*01a8*/ 	.word	0x00000320
        /*01ac*/ 	.word	0x000000ff
        /*01b0*/ 	.word	0x00000048
        /*01b4*/ 	.short	0x0100
        /*01b6*/ 	.byte	0x05
	.zero		1


	//   ....[10]....
        /*01b8*/ 	.word	0x00000460
        /*01bc*/ 	.word	0x000000ff
        /*01c0*/ 	.word	0x00000050
        /*01c4*/ 	.short	0x0100
        /*01c6*/ 	.byte	0x06
	.zero		1


	//   ....[11]....
        /*01c8*/ 	.word	0x00000470
        /*01cc*/ 	.word	0x000000ff
        /*01d0*/ 	.word	0x00000058
        /*01d4*/ 	.short	0x0100
        /*01d6*/ 	.byte	0x06
	.zero		1


	//   ....[12]....
        /*01d8*/ 	.word	0x00000480
        /*01dc*/ 	.word	0x000000ff
        /*01e0*/ 	.word	0x00000060
        /*01e4*/ 	.short	0x0100
        /*01e6*/ 	.byte	0x06
	.zero		1


	//   ....[13]....
        /*01e8*/ 	.word	0x00000490
        /*01ec*/ 	.word	0x000000ff
        /*01f0*/ 	.word	0x00000068
        /*01f4*/ 	.short	0x0100
        /*01f6*/ 	.byte	0x06
	.zero		1


	//   ....[14]....
        /*01f8*/ 	.word	0x00000840
        /*01fc*/ 	.word	0x000000ff
        /*0200*/ 	.word	0x00000028
        /*0204*/ 	.short	0x010a
        /*0206*/ 	.byte	0x05
	.zero		1


	//   ....[15]....
        /*0208*/ 	.word	0x00000a20
        /*020c*/ 	.word	0x000000ff
        /*0210*/ 	.word	0x00000028
        /*0214*/ 	.short	0x010a
        /*0216*/ 	.byte	0x19
	.zero		1


	//   ....[16]....
        /*0218*/ 	.word	0x00000b70
        /*021c*/ 	.word	0x000000ff
        /*0220*/ 	.word	0x00000028
        /*0224*/ 	.short	0x010a
        /*0226*/ 	.byte	0x1e
	.zero		1


	//   ....[17]....
        /*0228*/ 	.word	0x00000eb0
        /*022c*/ 	.word	0x000000ff
        /*0230*/ 	.word	0x00000028
        /*0234*/ 	.short	0x010a
        /*0236*/ 	.byte	0x04
	.zero		1


	//   ....[18]....
        /*0238*/ 	.word	0x00001410
        /*023c*/ 	.word	0x000000ff
        /*0240*/ 	.word	0x00000000
        /*0244*/ 	.short	0x010a
        /*0246*/ 	.byte	0x12
	.zero		1


	//   ....[19]....
        /*0248*/ 	.word	0x00001430
        /*024c*/ 	.word	0x000000ff
        /*0250*/ 	.word	0x00000060
        /*0254*/ 	.short	0x010a
        /*0256*/ 	.byte	0x11
	.zero		1


	//   ....[20]....
        /*0258*/ 	.word	0x00001700
        /*025c*/ 	.word	0x000000ff
        /*0260*/ 	.word	0x00000000
        /*0264*/ 	.short	0x010a
        /*0266*/ 	.byte	0x10
	.zero		1


	//   ....[21]....
        /*0268*/ 	.word	0x00001890
        /*026c*/ 	.word	0x000000ff
        /*0270*/ 	.word	0x00000000
        /*0274*/ 	.short	0x010a
        /*0276*/ 	.byte	0x1a
	.zero		1


	//   ....[22]....
        /*0278*/ 	.word	0x00001a60
        /*027c*/ 	.word	0x00000002
        /*0280*/ 	.word	0x00000060
        /*0284*/ 	.short	0x010a
        /*0286*/ 	.byte	0xff
	.zero		1


	//   ....[23]....
        /*0288*/ 	.word	0x000023c0
        /*028c*/ 	.word	0x00000002
        /*0290*/ 	.word	0x00000050
        /*0294*/ 	.short	0x010a
        /*0296*/ 	.byte	0xff
	.zero		1


	//   ....[24]....
        /*0298*/ 	.word	0x000038e0
        /*029c*/ 	.word	0x00000002
        /*02a0*/ 	.word	0x00000060
        /*02a4*/ 	.short	0x0101
        /*02a6*/ 	.byte	0xff
	.zero		1


	//   ....[25]....
        /*02a8*/ 	.word	0x00003c90
        /*02ac*/ 	.word	0x00000002
        /*02b0*/ 	.word	0x00000028
        /*02b4*/ 	.short	0x010a
        /*02b6*/ 	.byte	0xff
	.zero		1


	//   ....[26]....
        /*02b8*/ 	.word	0x00003d10
        /*02bc*/ 	.word	0x00000002
        /*02c0*/ 	.word	0x00000028
        /*02c4*/ 	.short	0x010a
        /*02c6*/ 	.byte	0xff
	.zero		1


	//   ....[27]....
        /*02c8*/ 	.word	0x00003d90
        /*02cc*/ 	.word	0x00000002
        /*02d0*/ 	.word	0x00000060
        /*02d4*/ 	.short	0x010a
        /*02d6*/ 	.byte	0xff
	.zero		1


	//   ....[28]....
        /*02d8*/ 	.word	0x00003e10
        /*02dc*/ 	.word	0x00000002
        /*02e0*/ 	.word	0x00000000
        /*02e4*/ 	.short	0x010a
        /*02e6*/ 	.byte	0xff
	.zero		1


	//   ....[29]....
        /*02e8*/ 	.word	0x00003e70
        /*02ec*/ 	.word	0x00000002
        /*02f0*/ 	.word	0x00000060
        /*02f4*/ 	.short	0x010a
        /*02f6*/ 	.byte	0xff
	.zero		1


	//   ....[30]....
        /*02f8*/ 	.word	0x00003ed0
        /*02fc*/ 	.word	0x00000002
        /*0300*/ 	.word	0x00000050
        /*0304*/ 	.short	0x010a
        /*0306*/ 	.byte	0xff
	.zero		1


	//----- nvinfo : EIATTR_NUM_MBARRIERS
	.align		4
.L_48:
        /*0308*/ 	.byte	0x03, 0x38
        /*030a*/ 	.short	0x000e


	//----- nvinfo : EIATTR_EXIT_INSTR_OFFSETS
	.align		4
        /*030c*/ 	.byte	0x04, 0x1c
        /*030e*/ 	.short	(.L_50 - .L_49)


	//   ....[0]....
.L_49:
        /*0310*/ 	.word	0x00001a90


	//   ....[1]....
        /*0314*/ 	.word	0x00003c50


	//----- nvinfo : EIATTR_REQNTID
	.align		4
.L_50:
        /*0318*/ 	.byte	0x04, 0x10
        /*031a*/ 	.short	(.L_52 - .L_51)
.L_51:
        /*031c*/ 	.word	0x000000c0
        /*0320*/ 	.word	0x00000001
        /*0324*/ 	.word	0x00000001


	//----- nvinfo : EIATTR_CRS_STACK_SIZE
	.align		4
.L_52:
        /*0328*/ 	.byte	0x04, 0x1e
        /*032a*/ 	.short	(.L_54 - .L_53)
.L_53:
        /*032c*/ 	.word	0x00000000


	//----- nvinfo : EIATTR_CBANK_PARAM_SIZE
	.align		4
.L_54:
        /*0330*/ 	.byte	0x03, 0x19
        /*0332*/ 	.short	0x02ec


	//----- nvinfo : EIATTR_PARAM_CBANK
	.align		4
        /*0334*/ 	.byte	0x04, 0x0a
        /*0336*/ 	.short	(.L_56 - .L_55)
	.align		4
.L_55:
        /*0338*/ 	.word	index@(.nv.constant0.kernel_cutlass_kernel_cudnngemm_amaxdense_blockscaled_gemm_persistent_amaxSm100BlockScaledPersistentDenseGemmKernel_object_at__TiledMMA_ThrLayoutVMNK11110000_PermutationMNK____MMAAtom_Thr_0)
        /*033c*/ 	.short	0x0380
        /*033e*/ 	.short	0x02ec


	//----- nvinfo : EIATTR_SW_WAR
	.align		4
.L_56:
        /*0340*/ 	.byte	0x04, 0x36
        /*0342*/ 	.short	(.L_58 - .L_57)
.L_57:
        /*0344*/ 	.word	0x00000008
.L_58:


//--------------------- .nv.compat                --------------------------
	.section	.nv.compat,"",@"SHT_CUDA_COMPAT_INFO"
	.align	4
        /*0000*/ 	.byte	0x02, 0x02, 0x02, 0x00, 0x02, 0x05, 0x05, 0x00, 0x02, 0x03, 0x01, 0x00, 0x02, 0x06, 0x01, 0x00


//--------------------- .nv.callgraph             --------------------------
	.section	.nv.callgraph,"",@"SHT_CUDA_CALLGRAPH"
	.align	4
	.sectionentsize	8
	.align		4
        /*0000*/ 	.word	0x00000000
	.align		4
        /*0004*/ 	.word	0xffffffff
	.align		4
        /*0008*/ 	.word	0x00000000
	.align		4
        /*000c*/ 	.word	0xfffffffe
	.align		4
        /*0010*/ 	.word	0x00000000
	.align		4
        /*0014*/ 	.word	0xfffffffd
	.align		4
        /*0018*/ 	.word	0x00000000
	.align		4
        /*001c*/ 	.word	0xfffffffc


//--------------------- .text.kernel_cutlass_kernel_cudnngemm_amaxdense_blockscaled_gemm_persistent_amaxSm100BlockScaledPersistentDenseGemmKernel_object_at__TiledMMA_ThrLayoutVMNK11110000_PermutationMNK____MMAAtom_Thr_0 --------------------------
	.section	.text.kernel_cutlass_kernel_cudnngemm_amaxdense_blockscaled_gemm_persistent_amaxSm100BlockScaledPersistentDenseGemmKernel_object_at__TiledMMA_ThrLayoutVMNK11110000_PermutationMNK____MMAAtom_Thr_0,"ax",@progbits
	.align	128
        .global         kernel_cutlass_kernel_cudnngemm_amaxdense_blockscaled_gemm_persistent_amaxSm100BlockScaledPersistentDenseGemmKernel_object_at__TiledMMA_ThrLayoutVMNK11110000_PermutationMNK____MMAAtom_Thr_0
        .type           kernel_cutlass_kernel_cudnngemm_amaxdense_blockscaled_gemm_persistent_amaxSm100BlockScaledPersistentDenseGemmKernel_object_at__TiledMMA_ThrLayoutVMNK11110000_PermutationMNK____MMAAtom_Thr_0,@function
        .size           kernel_cutlass_kernel_cudnngemm_amaxdense_blockscaled_gemm_persistent_amaxSm100BlockScaledPersistentDenseGemmKernel_object_at__TiledMMA_ThrLayoutVMNK11110000_PermutationMNK____MMAAtom_Thr_0,(.L_x_52 - kernel_cutlass_kernel_cudnngemm_amaxdense_blockscaled_gemm_persistent_amaxSm100BlockScaledPersistentDenseGemmKernel_object_at__TiledMMA_ThrLayoutVMNK11110000_PermutationMNK____MMAAtom_Thr_0)
        .other          kernel_cutlass_kernel_cudnngemm_amaxdense_blockscaled_gemm_persistent_amaxSm100BlockScaledPersistentDenseGemmKernel_object_at__TiledMMA_ThrLayoutVMNK11110000_PermutationMNK____MMAAtom_Thr_0,@"STO_CUDA_ENTRY STV_DEFAULT"
kernel_cutlass_kernel_cudnngemm_amaxdense_blockscaled_gemm_persistent_amaxSm100BlockScaledPersistentDenseGemmKernel_object_at__TiledMMA_ThrLayoutVMNK11110000_PermutationMNK____MMAAtom_Thr_0:
.text.kernel_cutlass_kernel_cudnngemm_amaxdense_blockscaled_gemm_persistent_amaxSm100BlockScaledPersistentDenseGemmKernel_object_at__TiledMMA_ThrLayoutVMNK11110000_PermutationMNK____MMAAtom_Thr_0:
[----:B------:R-:W1:Y:S01]  /*0000*/  LDC R1, c[0x0][0x37c] ;  /* 0x0000df00ff017b82 */ /* 0x000e620000000800 */
[----:B------:R-:W2:Y:S01]  /*0010*/  S2R R0, SR_TID.X ;  /* 0x0000000000007919 */ /* 0x000ea20000002100 */
[----:B------:R-:W3:Y:S01]  /*0020*/  LDCU.U8 UR5, c[0x0][0x382] ;  /* 0x00007040ff0577ac */ /* 0x000ee20008000000 */
[----:B------:R-:W4:Y:S01]  /*0030*/  LDCU.U8 UR4, c[0x0][0x381] ;  /* 0x00007020ff0477ac */ /* 0x000f220008000000 */
[----:B---3--:R-:W-:Y:S02]  /*0040*/  ULOP3.LUT UR5, UR5, 0x1, URZ, 0xc0, !UPT ;  /* 0x0000000105057892 */ /* 0x008fe4000f8ec0ff */
[----:B----4-:R-:W-:Y:S02]  /*0050*/  ULOP3.LUT UR4, UR4, 0x1, URZ, 0xc0, !UPT ;  /* 0x0000000104047892 */ /* 0x010fe4000f8ec0ff */
[----:B------:R-:W-:Y:S02]  /*0060*/  UISETP.NE.U32.AND UP6, UPT, UR5, 0x1, UPT ;  /* 0x000000010500788c */ /* 0x000fe4000bfc5070 */
[----:B------:R-:W-:Y:S01]  /*0070*/  UISETP.NE.U32.AND UP5, UPT, UR4, 0x1, UPT ;  /* 0x000000010400788c */ /* 0x000fe2000bfa5070 */
[----:B--2---:R-:W-:-:S04]  /*0080*/  SHF.R.U32.HI R7, RZ, 0x5, R0 ;  /* 0x00000005ff077819 */ /* 0x004fc80000011600 */
[----:B------:R-:W-:-:S13]  /*0090*/  ISETP.NE.AND P1, PT, R7, 0x5, PT ;  /* 0x000000050700780c */ /* 0x000fda0003f25270 */
[----:B-1----:R-:W-:Y:S05]  /*00a0*/  @P1 BRA `(.L_x_0) ;  /* 0x0000000000481947 */ /* 0x002fea0003800000 */
[----:B------:R-:W1:Y:S02]  /*00b0*/  LDCU.64 UR4, c[0x0][0x348] ;  /* 0x00006900ff0477ac */ /* 0x000e640008000a00 */
[----:B-1----:R-:W-:Y:S02]  /*00c0*/  UIADD3 UR12, UP4, UPT, UR4, 0x40, URZ ;  /* 0x00000040040c7890 */ /* 0x002fe4000ff9e0ff */
[----:B------:R-:W-:Y:S02]  /*00d0*/  UIADD3 UR10, UP3, UPT, UR4, 0xc0, URZ ;  /* 0x000000c0040a7890 */ /* 0x000fe4000ff7e0ff */
[----:B------:R-:W-:Y:S02]  /*00e0*/  UIADD3 UR8, UP2, UPT, UR4, 0x140, URZ ;  /* 0x0000014004087890 */ /* 0x000fe4000ff5e0ff */
[----:B------:R-:W-:Y:S02]  /*00f0*/  UIADD3 UR6, UP1, UPT, UR4, 0x1c0, URZ ;  /* 0x000001c004067890 */ /* 0x000fe4000ff3e0ff */
[----:B------:R-:W-:-:S02]  /*0100*/  UIADD3 UR4, UP0, UPT, UR4, 0x240, URZ ;  /* 0x0000024004047890 */ /* 0x000fc4000ff1e0ff */
[----:B------:R-:W-:Y:S02]  /*0110*/  UIADD3.X UR13, UPT, UPT, URZ, UR5, URZ, UP4, !UPT ;  /* 0x00000005ff0d7290 */ /* 0x000fe4000a7fe4ff */
[----:B------:R-:W-:Y:S02]  /*0120*/  UIADD3.X UR11, UPT, UPT, URZ, UR5, URZ, UP3, !UPT ;  /* 0x00000005ff0b7290 */ /* 0x000fe40009ffe4ff */
[----:B------:R-:W-:Y:S02]  /*0130*/  UIADD3.X UR9, UPT, UPT, URZ, UR5, URZ, UP2, !UPT ;  /* 0x00000005ff097290 */ /* 0x000fe400097fe4ff */
[----:B------:R-:W-:Y:S02]  /*0140*/  UIADD3.X UR7, UPT, UPT, URZ, UR5, URZ, UP1, !UPT ;  /* 0x00000005ff077290 */ /* 0x000fe40008ffe4ff */
[----:B------:R-:W-:Y:S01]  /*0150*/  UIADD3.X UR5, UPT, UPT, URZ, UR5, URZ, UP0, !UPT ;  /* 0x00000005ff057290 */ /* 0x000fe200087fe4ff */
[----:B------:R1:W-:Y:S02]  /*0160*/  UTMACCTL.PF [UR12] ;  /* 0x000000000c0079b9 */ /* 0x0003e40008040000 */
[----:B------:R1:W-:Y:S02]  /*0170*/  UTMACCTL.PF [UR10] ;  /* 0x000000000a0079b9 */ /* 0x0003e40008040000 */
[----:B------:R1:W-:Y:S02]  /*0180*/  UTMACCTL.PF [UR8] ;  /* 0x00000000080079b9 */ /* 0x0003e40008040000 */
[----:B------:R1:W-:Y:S02]  /*0190*/  UTMACCTL.PF [UR6] ;  /* 0x00000000060079b9 */ /* 0x0003e40008040000 */
[----:B------:R1:W-:Y:S01]  /*01a0*/  UTMACCTL.PF [UR4] ;  /* 0x00000000040079b9 */ /* 0x0003e20008040000 */
[----:B------:R-:W-:Y:S01]  /*01b0*/  UPLOP3.LUT UP4, UPT, UPT, UPT, UPT, 0x40, 0x4 ;  /* 0x000000000004789c */ /* 0x000fe20003f8e870 */
[----:B-1----:R-:W-:Y:S10]  /*01c0*/  BRA `(.L_x_1) ;  /* 0x00000000005c7947 */ /* 0x002ff40003800000 */
.L_x_0:
[----:B------:R-:W-:Y:S01]  /*01d0*/  ISETP.NE.AND P0, PT, R7, RZ, PT ;  /* 0x000000ff0700720c */ /* 0x000fe20003f05270 */
[----:B------:R-:W-:-:S12]  /*01e0*/  UPLOP3.LUT UP4, UPT, UPT, UPT, UPT, 0x40, 0x4 ;  /* 0x000000000004789c */ /* 0x000fd80003f8e870 */
[----:B------:R-:W-:Y:S05]  /*01f0*/  @P0 BRA `(.L_x_1) ;  /* 0x0000000000500947 */ /* 0x000fea0003800000 */
[----:B------:R-:W1:Y:S01]  /*0200*/  S2UR UR5, SR_CgaCtaId ;  /* 0x00000000000579c3 */ /* 0x000e620000008800 */
[----:B------:R-:W-:Y:S01]  /*0210*/  UMOV UR6, 0x400 ;  /* 0x0000040000067882 */ /* 0x000fe20000000000 */
[----:B------:R-:W-:Y:S01]  /*0220*/  UMOV UR4, 0x1 ;  /* 0x0000000100047882 */ /* 0x000fe20000000000 */
[----:B------:R-:W-:Y:S02]  /*0230*/  UPLOP3.LUT UP4, UPT, UPT, UPT, UPT, 0x80, 0x8 ;  /* 0x000000000008789c */ /* 0x000fe40003f8f070 */
[----:B-1----:R-:W-:Y:S02]  /*0240*/  ULEA UR5, UR5, UR6, 0x18 ;  /* 0x0000000605057291 */ /* 0x002fe4000f8ec0ff */
[----:B------:R-:W-:-:S04]  /*0250*/  UIADD3 UR6, UPT, UPT, -UR4, 0x100000, URZ ;  /* 0x0010000004067890 */ /* 0x000fc8000fffe1ff */
[----:B------:R-:W-:Y:S02]  /*0260*/  USHF.L.U32 UR7, UR6, 0xb, URZ ;  /* 0x0000000b06077899 */ /* 0x000fe400080006ff */
[----:B------:R-:W-:Y:S01]  /*0270*/  USHF.L.U32 UR6, UR6, 0x1, URZ ;  /* 0x0000000106067899 */ /* 0x000fe200080006ff */
[----:B------:R-:W1:Y:S11]  /*0280*/  FENCE.VIEW.ASYNC.S ;  /* 0x00000000000073c6 */ /* 0x000e760000000000 */
[----:B-1----:R1:W2:Y:S01]  /*0290*/  SYNCS.EXCH.64 URZ, [UR5], UR6 ;  /* 0x0000000605ff75b2 */ /* 0x0022a20008000100 */
[----:B------:R1:W3:Y:S01]  /*02a0*/  SYNCS.EXCH.64 URZ, [UR5+0x8], UR6 ;  /* 0x0000080605ff75b2 */ /* 0x0002e20008000100 */
[----:B------:R1:W4:Y:S01]  /*02b0*/  SYNCS.EXCH.64 URZ, [UR5+0x10], UR6 ;  /* 0x0000100605ff75b2 */ /* 0x0003220008000100 */
[----:B------:R1:W5:Y:S01]  /*02c0*/  SYNCS.EXCH.64 URZ, [UR5+0x18], UR6 ;  /* 0x0000180605ff75b2 */ /* 0x0003620008000100 */
[----:B------:R1:W1:Y:S01]  /*02d0*/  SYNCS.EXCH.64 URZ, [UR5+0x20], UR6 ;  /* 0x0000200605ff75b2 */ /* 0x0002620008000100 */
[----:B------:R1:W1:Y:S01]  /*02e0*/  SYNCS.EXCH.64 URZ, [UR5+0x28], UR6 ;  /* 0x0000280605ff75b2 */ /* 0x0002620008000100 */
[----:B------:R1:W1:Y:S01]  /*02f0*/  SYNCS.EXCH.64 URZ, [UR5+0x30], UR6 ;  /* 0x0000300605ff75b2 */ /* 0x0002620008000100 */
[----:B------:R1:W1:Y:S01]  /*0300*/  SYNCS.EXCH.64 URZ, [UR5+0x38], UR6 ;  /* 0x0000380605ff75b2 */ /* 0x0002620008000100 */
[----:B------:R1:W1:Y:S01]  /*0310*/  SYNCS.EXCH.64 URZ, [UR5+0x40], UR6 ;  /* 0x0000400605ff75b2 */ /* 0x0002620008000100 */
[----:B------:R1:W1:Y:S01]  /*0320*/  SYNCS.EXCH.64 URZ, [UR5+0x48], UR6 ;  /* 0x0000480605ff75b2 */ /* 0x0002620008000100 */
[----:B------:R-:W-:Y:S01]  /*0330*/  NOP ;  /* 0x0000000000007918 */ /* 0x000fe20000000000 */
.L_x_1:
[----:B------:R-:W-:Y:S01]  /*0340*/  NOP ;  /* 0x0000000000007918 */ /* 0x000fe20000000000 */
[----:B------:R-:W5:Y:S01]  /*0350*/  LDCU.U8 UR23, c[0x0][0x650] ;  /* 0x0000ca00ff1777ac */ /* 0x000f620008000000 */
[----:B------:R-:W4:Y:S01]  /*0360*/  LDCU.U8 UR22, c[0x0][0x651] ;  /* 0x0000ca20ff1677ac */ /* 0x000f220008000000 */
[----:B------:R-:W3:Y:S02]  /*0370*/  LDCU.U8 UR21, c[0x0][0x65c] ;  /* 0x0000cb80ff1577ac */ /* 0x000ee40008000000 */
[----:B-12345:R-:W-:Y:S06]  /*0380*/  BAR.SYNC.DEFER_BLOCKING 0x0 ;  /* 0x0000000000007b1d */ /* 0x03efec0000010000 */
[----:B------:R-:W-:Y:S05]  /*0390*/  BRA.U !UP4, `(.L_x_2) ;  /* 0x000000010c447547 */ /* 0x000fea000b800000 */
[----:B------:R-:W1:Y:S01]  /*03a0*/  S2UR UR6, SR_CgaCtaId ;  /* 0x00000000000679c3 */ /* 0x000e620000008800 */
[----:B------:R-:W-:Y:S01]  /*03b0*/  UMOV UR7, 0x400 ;  /* 0x0000040000077882 */ /* 0x000fe20000000000 */
[----:B------:R-:W-:Y:S01]  /*03c0*/  UMOV UR5, 0x1 ;  /* 0x0000000100057882 */ /* 0x000fe20000000000 */
[----:B------:R-:W-:Y:S01]  /*03d0*/  UMOV UR4, 0x4 ;  /* 0x0000000400047882 */ /* 0x000fe20000000000 */
[----:B------:R-:W-:-:S04]  /*03e0*/  UIADD3 UR8, UPT, UPT, -UR5, 0x100000, URZ ;  /* 0x0010000005087890 */ /* 0x000fc8000fffe1ff */
[----:B------:R-:W-:Y:S02]  /*03f0*/  USHF.L.U32 UR9, UR8, 0xb, URZ ;  /* 0x0000000b08097899 */ /* 0x000fe400080006ff */
[----:B------:R-:W-:Y:S02]  /*0400*/  USHF.L.U32 UR8, UR8, 0x1, URZ ;  /* 0x0000000108087899 */ /* 0x000fe400080006ff */
[----:B------:R-:W-:-:S04]  /*0410*/  UIADD3 UR4, UPT, UPT, -UR4, 0x100000, URZ ;  /* 0x0010000004047890 */ /* 0x000fc8000fffe1ff */
[----:B------:R-:W-:Y:S02]  /*0420*/  USHF.L.U32 UR5, UR4, 0xb, URZ ;  /* 0x0000000b04057899 */ /* 0x000fe400080006ff */
[----:B------:R-:W-:Y:S02]  /*0430*/  USHF.L.U32 UR4, UR4, 0x1, URZ ;  /* 0x0000000104047899 */ /* 0x000fe400080006ff */
[----:B-1----:R-:W-:Y:S01]  /*0440*/  ULEA UR6, UR6, UR7, 0x18 ;  /* 0x0000000706067291 */ /* 0x002fe2000f8ec0ff */
[----:B------:R-:W1:Y:S11]  /*0450*/  FENCE.VIEW.ASYNC.S ;  /* 0x00000000000073c6 */ /* 0x000e760000000000 */
[----:B-1----:R1:W2:Y:S01]  /*0460*/  SYNCS.EXCH.64 URZ, [UR6+0x50], UR8 ;  /* 0x0000500806ff75b2 */ /* 0x0022a20008000100 */
[----:B------:R1:W3:Y:S01]  /*0470*/  SYNCS.EXCH.64 URZ, [UR6+0x58], UR8 ;  /* 0x0000580806ff75b2 */ /* 0x0002e20008000100 */
[----:B------:R1:W4:Y:S01]  /*0480*/  SYNCS.EXCH.64 URZ, [UR6+0x60], UR4 ;  /* 0x0000600406ff75b2 */ /* 0x0003220008000100 */
[----:B------:R1:W5:Y:S01]  /*0490*/  SYNCS.EXCH.64 URZ, [UR6+0x68], UR4 ;  /* 0x0000680406ff75b2 */ /* 0x0003620008000100 */
[----:B------:R-:W-:Y:S01]  /*04a0*/  NOP ;  /* 0x0000000000007918 */ /* 0x000fe20000000000 */
.L_x_2:
[----:B------:R-:W-:Y:S01]  /*04b0*/  NOP ;  /* 0x0000000000007918 */ /* 0x000fe20000000000 */
[----:B--2345:R-:W-:Y:S06]  /*04c0*/  BAR.SYNC.DEFER_BLOCKING 0x0 ;  /* 0x0000000000007b1d */ /* 0x03cfec0000010000 */
[----:B------:R-:W2:Y:S01]  /*04d0*/  LDCU.U8 UR15, c[0x0][0x668] ;  /* 0x0000cd00ff0f77ac */ /* 0x000ea20008000000 */
[----:B------:R-:W3:Y:S01]  /*04e0*/  LDCU.U8 UR14, c[0x0][0x669] ;  /* 0x0000cd20ff0e77ac */ /* 0x000ee20008000000 */
[----:B------:R-:W4:Y:S01]  /*04f0*/  LDCU.U8 UR13, c[0x0][0x65d] ;  /* 0x0000cba0ff0d77ac */ /* 0x000f220008000000 */
[----:B------:R-:W-:Y:S01]  /*0500*/  NOP ;  /* 0x0000000000007918 */ /* 0x000fe20000000000 */
[----:B------:R-:W-:Y:S06]  /*0510*/  BAR.SYNC.DEFER_BLOCKING 0x1, 0xc0 ;  /* 0x0043000000007b1d */ /* 0x000fec0000010000 */
[----:B------:R-:W-:Y:S05]  /*0520*/  @P1 BRA `(.L_x_3) ;  /* 0x0000000800741947 */ /* 0x000fea0003800000 */
[----:B------:R-:W5:Y:S01]  /*0530*/  S2UR UR35, SR_CTAID.Z ;  /* 0x00000000002379c3 */ /* 0x000f620000002700 */
[----:B------:R-:W-:Y:S01]  /*0540*/  UMOV UR34, 0x1 ;  /* 0x0000000100227882 */ /* 0x000fe20000000000 */
[----:B------:R-:W-:Y:S01]  /*0550*/  UMOV UR33, URZ ;  /* 0x000000ff00217c82 */ /* 0x000fe20008000000 */
[----:B-----5:R-:W-:-:S09]  /*0560*/  UISETP.GT.U32.AND UP0, UPT, UR35, 0x3ff, UPT ;  /* 0x000003ff2300788c */ /* 0x020fd2000bf04070 */
[----:B------:R-:W-:Y:S05]  /*0570*/  BRA.U UP0, `(.L_x_4) ;  /* 0x0000000500f47547 */ /* 0x000fea000b800000 */
[----:B-1----:R-:W1:Y:S01]  /*0580*/  LDCU.64 UR4, c[0x0][0x648] ;  /* 0x0000c900ff0477ac */ /* 0x002e620008000a00 */
[----:B------:R-:W5:Y:S01]  /*0590*/  S2UR UR28, SR_CgaCtaId ;  /* 0x00000000001c79c3 */ /* 0x000f620000008800 */
[----:B------:R-:W4:Y:S01]  /*05a0*/  LDCU.64 UR44, c[0x0][0x348] ;  /* 0x00006900ff2c77ac */ /* 0x000f220008000a00 */
[----:B------:R-:W-:Y:S01]  /*05b0*/  UMOV UR33, URZ ;  /* 0x000000ff00217c82 */ /* 0x000fe20008000000 */
[----:B------:R-:W-:Y:S01]  /*05c0*/  UMOV UR34, 0x1 ;  /* 0x0000000100227882 */ /* 0x000fe20000000000 */
[----:B-1----:R-:W-:-:S04]  /*05d0*/  UIMAD.WIDE.U32 UR6, UR35, UR5, URZ ;  /* 0x00000005230672a5 */ /* 0x002fc8000f8e00ff */
[----:B------:R-:W-:-:S04]  /*05e0*/  UIADD3 UR5, UPT, UPT, -UR7, UR35, URZ ;  /* 0x0000002307057290 */ /* 0x000fc8000fffe1ff */
[----:B------:R-:W-:-:S03]  /*05f0*/  USHF.R.U32.HI UR5, URZ, UR23, UR5 ;  /* 0x00000017ff057299 */ /* 0x000fc60008011605 */
[----:B------:R-:W1:Y:S01]  /*0600*/  LDCU UR6, c[0x0][0x658] ;  /* 0x0000cb00ff0677ac */ /* 0x000e620008000800 */
[----:B------:R-:W-:-:S04]  /*0610*/  UIADD3 UR5, UPT, UPT, UR7, UR5, URZ ;  /* 0x0000000507057290 */ /* 0x000fc8000fffe0ff */
[----:B------:R-:W-:-:S04]  /*0620*/  USHF.R.U32.HI UR20, URZ, UR22, UR5 ;  /* 0x00000016ff147299 */ /* 0x000fc80008011605 */
[----:B------:R-:W-:-:S04]  /*0630*/  UIADD3 UR20, UPT, UPT, -UR20, URZ, URZ ;  /* 0x000000ff14147290 */ /* 0x000fc8000fffe1ff */
[----:B------:R-:W-:Y:S01]  /*0640*/  UIMAD UR20, UR20, UR4, UR35 ;  /* 0x00000004141472a4 */ /* 0x000fe2000f8e0223 */
[----:B------:R-:W3:Y:S03]  /*0650*/  LDCU.64 UR4, c[0x0][0x660] ;  /* 0x0000cc00ff0477ac */ /* 0x000ee60008000a00 */
[----:B-1----:R-:W-:-:S07]  /*0660*/  UIMAD.WIDE.U32 UR6, UR20, UR6, URZ ;  /* 0x00000006140672a5 */ /* 0x002fce000f8e00ff */
[----:B------:R-:W-:Y:S02]  /*0670*/  UMOV UR6, UR7 ;  /* 0x0000000700067c82 */ /* 0x000fe40008000000 */
[----:B------:R-:W-:-:S04]  /*0680*/  UIADD3 UR12, UPT, UPT, UR20, -UR6, URZ ;  /* 0x80000006140c7290 */ /* 0x000fc8000fffe0ff */
[----:B------:R-:W-:-:S04]  /*0690*/  USHF.R.U32.HI UR12, URZ, UR21, UR12 ;  /* 0x00000015ff0c7299 */ /* 0x000fc8000801160c */
[----:B------:R-:W-:Y:S01]  /*06a0*/  UIADD3 UR12, UPT, UPT, UR6, UR12, URZ ;  /* 0x0000000c060c7290 */ /* 0x000fe2000fffe0ff */
[----:B------:R-:W1:Y:S03]  /*06b0*/  LDCU UR6, c[0x0][0x374] ;  /* 0x00006e80ff0677ac */ /* 0x000e660008000800 */
[----:B----4-:R-:W-:Y:S01]  /*06c0*/  USHF.R.U32.HI UR12, URZ, UR13, UR12 ;  /* 0x0000000dff0c7299 */ /* 0x010fe2000801160c */
[----:B------:R-:W1:Y:S03]  /*06d0*/  LDCU UR7, c[0x0][0x370] ;  /* 0x00006e00ff0777ac */ /* 0x000e660008000800 */
[----:B---3--:R-:W-:Y:S01]  /*06e0*/  UIMAD.WIDE.U32 UR8, UR12, UR5, URZ ;  /* 0x000000050c0872a5 */ /* 0x008fe2000f8e00ff */
[----:B------:R-:W3:Y:S03]  /*06f0*/  LDCU UR32, c[0x0][0x378] ;  /* 0x00006f00ff2077ac */ /* 0x000ee60008000800 */
[----:B------:R-:W-:Y:S01]  /*0700*/  UIADD3 UR8, UPT, UPT, UR12, -UR9, URZ ;  /* 0x800000090c087290 */ /* 0x000fe2000fffe0ff */
[----:B------:R-:W4:Y:S03]  /*0710*/  LDCU UR5, c[0x0][0x654] ;  /* 0x0000ca80ff0577ac */ /* 0x000f260008000800 */
[----:B--2---:R-:W-:-:S04]  /*0720*/  USHF.R.U32.HI UR8, URZ, UR15, UR8 ;  /* 0x0000000fff087299 */ /* 0x004fc80008011608 */
[----:B------:R-:W-:-:S03]  /*0730*/  UIADD3 UR8, UPT, UPT, UR9, UR8, URZ ;  /* 0x0000000809087290 */ /* 0x000fc6000fffe0ff */
[----:B------:R-:W-:Y:S01]  /*0740*/  UMOV UR9, 0x400 ;  /* 0x0000040000097882 */ /* 0x000fe20000000000 */
[----:B------:R-:W-:Y:S02]  /*0750*/  USHF.R.U32.HI UR8, URZ, UR14, UR8 ;  /* 0x0000000eff087299 */ /* 0x000fe40008011608 */
[----:B-----5:R-:W-:Y:S02]  /*0760*/  ULEA UR28, UR28, UR9, 0x18 ;  /* 0x000000091c1c7291 */ /* 0x020fe4000f8ec0ff */
[----:B-1----:R-:W-:Y:S02]  /*0770*/  UIMAD UR9, UR6, UR7, URZ ;  /* 0x00000007060972a4 */ /* 0x002fe4000f8e02ff */
[----:B------:R-:W-:Y:S02]  /*0780*/  UIADD3 UR7, UPT, UPT, -UR12, URZ, URZ ;  /* 0x000000ff0c077290 */ /* 0x000fe4000fffe1ff */
[----:B------:R-:W-:Y:S02]  /*0790*/  UIADD3 UR6, UPT, UPT, -UR8, URZ, URZ ;  /* 0x000000ff08067290 */ /* 0x000fe4000fffe1ff */
[----:B---3--:R-:W-:-:S02]  /*07a0*/  UIMAD UR32, UR9, UR32, URZ ;  /* 0x00000020092072a4 */ /* 0x008fc4000f8e02ff */
[----:B----4-:R-:W-:Y:S02]  /*07b0*/  UIMAD UR20, UR7, UR5, UR20 ;  /* 0x00000005071472a4 */ /* 0x010fe4000f8e0214 */
[----:B------:R-:W-:-:S12]  /*07c0*/  UIMAD UR12, UR6, UR4, UR12 ;  /* 0x00000004060c72a4 */ /* 0x000fd8000f8e020c */
.L_x_8:
[----:B------:R-:W-:Y:S01]  /*07d0*/  USHF.L.U32 UR4, UR34, 0x1f, URZ ;  /* 0x0000001f22047899 */ /* 0x000fe200080006ff */
[----:B------:R-:W-:Y:S01]  /*07e0*/  HFMA2 R3, -RZ, RZ, 0, -0.00048828125 ;  /* 0x00009000ff037431 */ /* 0x000fe200000001ff */
[----:B------:R-:W-:Y:S02]  /*07f0*/  ULEA UR5, UR33, UR28, 0x3 ;  /* 0x0000001c21057291 */ /* 0x000fe4000f8e18ff */
[----:B------:R-:W-:Y:S02]  /*0800*/  UIADD3 UR42, UP3, UPT, UR44, 0x40, URZ ;  /* 0x000000402c2a7890 */ /* 0x000fe4000ff7e0ff */
[----:B------:R-:W-:Y:S01]  /*0810*/  MOV R2, UR4 ;  /* 0x0000000400027c02 */ /* 0x000fe20008000f00 */
[----:B------:R-:W-:Y:S02]  /*0820*/  UIADD3 UR40, UP2, UPT, UR44, 0xc0, URZ ;  /* 0x000000c02c287890 */ /* 0x000fe4000ff5e0ff */
[----:B------:R-:W-:Y:S02]  /*0830*/  UIADD3 UR38, UP1, UPT, UR44, 0x140, URZ ;  /* 0x000001402c267890 */ /* 0x000fe4000ff3e0ff */
[----:B----4-:R1:W2:Y:S01]  /*0840*/  SYNCS.PHASECHK.TRANS64.TRYWAIT P2, [UR5+0x28], R2 ;  /* 0x00002802ff0075a7 */ /* 0x0102a20008041105 */
[----:B------:R-:W-:-:S02]  /*0850*/  UIADD3 UR36, UP0, UPT, UR44, 0x1c0, URZ ;  /* 0x000001c02c247890 */ /* 0x000fc4000ff1e0ff */
[----:B------:R-:W-:Y:S02]  /*0860*/  USHF.L.U32 UR27, UR20, 0x7, URZ ;  /* 0x00000007141b7899 */ /* 0x000fe400080006ff */
[----:B------:R-:W-:Y:S02]  /*0870*/  USHF.L.U32 UR7, UR12, 0x7, URZ ;  /* 0x000000070c077899 */ /* 0x000fe400080006ff */
[----:B------:R-:W-:Y:S02]  /*0880*/  UIADD3.X UR43, UPT, UPT, URZ, UR45, URZ, UP3, !UPT ;  /* 0x0000002dff2b7290 */ /* 0x000fe40009ffe4ff */
[----:B------:R-:W-:Y:S02]  /*0890*/  UIADD3.X UR41, UPT, UPT, URZ, UR45, URZ, UP2, !UPT ;  /* 0x0000002dff297290 */ /* 0x000fe400097fe4ff */
[----:B------:R-:W-:Y:S02]  /*08a0*/  UIADD3.X UR39, UPT, UPT, URZ, UR45, URZ, UP1, !UPT ;  /* 0x0000002dff277290 */ /* 0x000fe40008ffe4ff */
[----:B------:R-:W-:Y:S01]  /*08b0*/  UIADD3.X UR37, UPT, UPT, URZ, UR45, URZ, UP0, !UPT ;  /* 0x0000002dff257290 */ /* 0x000fe200087fe4ff */
[----:B------:R-:W-:Y:S01]  /*08c0*/  UMOV UR31, URZ ;  /* 0x000000ff001f7c82 */ /* 0x000fe20008000000 */
[----:B------:R-:W-:Y:S01]  /*08d0*/  UMOV UR18, URZ ;  /* 0x000000ff00127c82 */ /* 0x000fe20008000000 */
[----:B------:R-:W-:-:S09]  /*08e0*/  UMOV UR10, URZ ;  /* 0x000000ff000a7c82 */ /* 0x000fd20008000000 */
.L_x_7:
[----:B---3--:R-:W-:Y:S02]  /*08f0*/  ULEA UR25, UR33, UR28, 0x3 ;  /* 0x0000001c21197291 */ /* 0x008fe4000f8e18ff */
[----:B------:R-:W-:Y:S02]  /*0900*/  USHF.L.U32 UR26, UR31, 0x8, URZ ;  /* 0x000000081f1a7899 */ /* 0x000fe400080006ff */
[----:B------:R-:W-:Y:S02]  /*0910*/  USHF.L.U32 UR4, UR33, 0xf, URZ ;  /* 0x0000000f21047899 */ /* 0x000fe400080006ff */
[----:B------:R-:W-:Y:S02]  /*0920*/  ULEA UR16, UR33, UR28, 0xb ;  /* 0x0000001c21107291 */ /* 0x000fe4000f8e58ff */
[----:B------:R-:W-:Y:S02]  /*0930*/  ULEA UR8, UR33, UR28, 0xb ;  /* 0x0000001c21087291 */ /* 0x000fe4000f8e58ff */
[----:B------:R-:W-:-:S02]  /*0940*/  UIADD3 UR24, UPT, UPT, UR33, 0x1, URZ ;  /* 0x0000000121187890 */ /* 0x000fc4000fffe0ff */
[----:B------:R-:W-:Y:S02]  /*0950*/  UISETP.GT.U32.AND UP0, UPT, UR31, 0xe, UPT ;  /* 0x0000000e1f00788c */ /* 0x000fe4000bf04070 */
[----:B------:R-:W-:Y:S02]  /*0960*/  USHF.L.U32 UR19, UR31, 0x2, URZ ;  /* 0x000000021f137899 */ /* 0x000fe400080006ff */
[----:B------:R-:W-:Y:S02]  /*0970*/  USHF.R.S32.HI UR4, URZ, 0x1, UR4 ;  /* 0x00000001ff047899 */ /* 0x000fe40008011404 */
[----:B------:R-:W-:Y:S02]  /*0980*/  UIADD3 UR16, UPT, UPT, UR16, 0x32400, URZ ;  /* 0x0003240010107890 */ /* 0x000fe4000fffe0ff */
[----:B------:R-:W-:Y:S02]  /*0990*/  UIADD3 UR8, UPT, UPT, UR8, 0x34c00, URZ ;  /* 0x00034c0008087890 */ /* 0x000fe4000fffe0ff */
[----:B------:R-:W-:Y:S01]  /*09a0*/  UISETP.NE.AND UP1, UPT, UR24, 0x5, UPT ;  /* 0x000000051800788c */ /* 0x000fe2000bf25270 */
[----:B------:R-:W-:Y:S01]  /*09b0*/  UMOV UR5, UR25 ;  /* 0x0000001900057c82 */ /* 0x000fe20008000000 */
[----:B------:R-:W-:Y:S01]  /*09c0*/  UMOV UR6, UR26 ;  /* 0x0000001a00067c82 */ /* 0x000fe20008000000 */
[----:B------:R-:W-:Y:S01]  /*09d0*/  UMOV UR17, UR25 ;  /* 0x0000001900117c82 */ /* 0x000fe20008000000 */
[----:B------:R-:W-:Y:S01]  /*09e0*/  UMOV UR9, UR25 ;  /* 0x0000001900097c82 */ /* 0x000fe20008000000 */
[----:B--2-4-:R-:W-:Y:S06]  /*09f0*/  @P2 BRA `(.L_x_5) ;  /* 0x0000000000102947 */ /* 0x014fec0003800000 */
[----:B------:R-:W-:-:S06]  /*0a00*/  USHF.L.U32 UR11, UR34, 0x1f, URZ ;  /* 0x0000001f220b7899 */ /* 0x000fcc00080006ff */
[----:B-1----:R-:W-:-:S04]  /*0a10*/  MOV R2, UR11 ;  /* 0x0000000b00027c02 */ /* 0x002fc80008000f00 */
[----:B------:R-:W1:Y:S02]  /*0a20*/  SYNCS.PHASECHK.TRANS64.TRYWAIT P0, [UR25+0x28], R2 ;  /* 0x00002802ff0075a7 */ /* 0x000e640008001119 */
[----:B-1----:R-:W-:Y:S05]  /*0a30*/  @!P0 BRA `(.L_x_6) ;  /* 0x0000003000888947 */ /* 0x002fea0003800000 */
.L_x_5:
[----:B------:R-:W-:Y:S02]  /*0a40*/  ELECT P1, URZ, PT ;  /* 0x0000000000ff782f */ /* 0x000fe40003820000 */
[----:B------:R-:W-:Y:S01]  /*0a50*/  PLOP3.LUT P0, PT, PT, PT, UP0, 0x80, 0x8 ;  /* 0x000000000008781c */ /* 0x000fe20003f0f008 */
[----:B------:R-:W-:Y:S01]  /*0a60*/  USEL UR11, URZ, 0x1, UP1 ;  /* 0x00000001ff0b7887 */ /* 0x000fe20008800000 */
[----:B------:R-:W-:Y:S01]  /*0a70*/  PLOP3.LUT P2, PT, PT, PT, PT, 0x80, 0x8 ;  /* 0x000000000008781c */ /* 0x000fe20003f4f070 */
[----:B------:R-:W-:Y:S02]  /*0a80*/  USEL UR33, UR24, URZ, UP1 ;  /* 0x000000ff18217287 */ /* 0x000fe40008800000 */
[----:B------:R-:W-:Y:S02]  /*0a90*/  ULOP3.LUT UR34, UR34, UR11, URZ, 0x3c, !UPT ;  /* 0x0000000b22227292 */ /* 0x000fe4000f8e3cff */
[----:B------:R-:W-:Y:S02]  /*0aa0*/  UIADD3 UR24, UPT, UPT, UR28, 0xa400, UR4 ;  /* 0x0000a4001c187890 */ /* 0x000fe4000fffe004 */
[----:B------:R-:W-:-:S02]  /*0ab0*/  UIADD3 UR4, UPT, UPT, UR28, 0x1e400, UR4 ;  /* 0x0001e4001c047890 */ /* 0x000fc4000fffe004 */
[----:B------:R-:W-:Y:S01]  /*0ac0*/  @!UP0 USHF.L.U32 UR29, UR34, 0x1f, URZ ;  /* 0x0000001f221d8899 */ /* 0x000fe200080006ff */
[----:B------:R3:W-:Y:S01]  /*0ad0*/  @P1 SYNCS.ARRIVE.TRANS64 RZ, [UR25], R3 ;  /* 0x00000003ffff19a7 */ /* 0x0007e20008000019 */
[----:B------:R-:W-:Y:S01]  /*0ae0*/  @!UP0 ULEA UR30, UR33, UR28, 0x3 ;  /* 0x0000001c211e8291 */ /* 0x000fe2000f8e18ff */
[----:B------:R-:W-:Y:S02]  /*0af0*/  UMOV UR11, UR19 ;  /* 0x00000013000b7c82 */ /* 0x000fe40008000000 */
[----:B------:R3:W-:Y:S01]  /*0b00*/  UTMALDG.2D [UR24], [UR42], desc[URZ] ;  /* 0x0000ff182a0075b4 */ /* 0x0007e20008009000 */
[----:B-1----:R-:W-:Y:S01]  /*0b10*/  IMAD.U32 R2, RZ, RZ, UR29 ;  /* 0x0000001dff027e24 */ /* 0x002fe2000f8e00ff */
[----:B------:R-:W-:-:S04]  /*0b20*/  UIADD3 UR31, UPT, UPT, UR31, 0x1, URZ ;  /* 0x000000011f1f7890 */ /* 0x000fc8000fffe0ff */
[----:B------:R-:W-:Y:S01]  /*0b30*/  UISETP.NE.AND UP0, UPT, UR31, 0x10, UPT ;  /* 0x000000101f00788c */ /* 0x000fe2000bf05270 */
[----:B------:R3:W-:Y:S01]  /*0b40*/  UTMALDG.2D [UR4], [UR40], desc[URZ] ;  /* 0x0000ff04280075b4 */ /* 0x0007e20008009000 */
[----:B------:R3:W-:Y:S01]  /*0b50*/  UTMALDG.3D [UR16], [UR38], desc[URZ] ;  /* 0x0000ff10260075b4 */ /* 0x0007e20008011000 */
[----:B------:R3:W-:Y:S01]  /*0b60*/  UTMALDG.3D [UR8], [UR36], desc[URZ] ;  /* 0x0000ff08240075b4 */ /* 0x0007e20008011000 */
[----:B------:R3:W4:Y:S05]  /*0b70*/  @!P0 SYNCS.PHASECHK.TRANS64.TRYWAIT P2, [UR30+0x28], R2 ;  /* 0x00002802ff0085a7 */ /* 0x00072a000804111e */
[----:B------:R-:W-:Y:S05]  /*0b80*/  BRA.U UP0, `(.L_x_7) ;  /* 0xfffffffd00587547 */ /* 0x000fea000b83ffff */
[----:B---3--:R-:W1:Y:S01]  /*0b90*/  LDCU.64 UR4, c[0x0][0x648] ;  /* 0x0000c900ff0477ac */ /* 0x008e620008000a00 */
[----:B------:R-:W-:-:S04]  /*0ba0*/  UIADD3 UR35, UPT, UPT, UR32, UR35, URZ ;  /* 0x0000002320237290 */ /* 0x000fc8000fffe0ff */
[----:B------:R-:W-:Y:S02]  /*0bb0*/  UISETP.GE.AND UP0, UPT, UR35, 0x400, UPT ;  /* 0x000004002300788c */ /* 0x000fe4000bf06270 */
[----:B-1----:R-:W-:Y:S01]  /*0bc0*/  UIMAD.WIDE.U32 UR6, UR35, UR5, URZ ;  /* 0x00000005230672a5 */ /* 0x002fe2000f8e00ff */
[----:B------:R-:W1:Y:S03]  /*0bd0*/  LDCU UR5, c[0x0][0x658] ;  /* 0x0000cb00ff0577ac */ /* 0x000e660008000800 */
[----:B------:R-:W-:-:S04]  /*0be0*/  UIADD3 UR6, UPT, UPT, UR35, -UR7, URZ ;  /* 0x8000000723067290 */ /* 0x000fc8000fffe0ff */
[----:B------:R-:W-:-:S04]  /*0bf0*/  USHF.R.U32.HI UR6, URZ, UR23, UR6 ;  /* 0x00000017ff067299 */ /* 0x000fc80008011606 */
[----:B------:R-:W-:-:S04]  /*0c00*/  UIADD3 UR6, UPT, UPT, UR7, UR6, URZ ;  /* 0x0000000607067290 */ /* 0x000fc8000fffe0ff */
[----:B------:R-:W-:-:S04]  /*0c10*/  USHF.R.U32.HI UR20, URZ, UR22, UR6 ;  /* 0x00000016ff147299 */ /* 0x000fc80008011606 */
[----:B------:R-:W-:-:S04]  /*0c20*/  UIADD3 UR20, UPT, UPT, -UR20, URZ, URZ ;  /* 0x000000ff14147290 */ /* 0x000fc8000fffe1ff */
[----:B------:R-:W-:-:S04]  /*0c30*/  UIMAD UR20, UR4, UR20, UR35 ;  /* 0x00000014041472a4 */ /* 0x000fc8000f8e0223 */
[----:B-1----:R-:W-:Y:S01]  /*0c40*/  UIMAD.WIDE.U32 UR6, UR20, UR5, URZ ;  /* 0x00000005140672a5 */ /* 0x002fe2000f8e00ff */
[----:B------:R-:W1:Y:S03]  /*0c50*/  LDCU.64 UR4, c[0x0][0x660] ;  /* 0x0000cc00ff0477ac */ /* 0x000e660008000a00 */
[----:B------:R-:W-:-:S04]  /*0c60*/  UIADD3 UR6, UPT, UPT, UR20, -UR7, URZ ;  /* 0x8000000714067290 */ /* 0x000fc8000fffe0ff */
[----:B------:R-:W-:-:S04]  /*0c70*/  USHF.R.U32.HI UR6, URZ, UR21, UR6 ;  /* 0x00000015ff067299 */ /* 0x000fc80008011606 */
[----:B------:R-:W-:-:S04]  /*0c80*/  UIADD3 UR6, UPT, UPT, UR7, UR6, URZ ;  /* 0x0000000607067290 */ /* 0x000fc8000fffe0ff */
[----:B------:R-:W-:-:S04]  /*0c90*/  USHF.R.U32.HI UR12, URZ, UR13, UR6 ;  /* 0x0000000dff0c7299 */ /* 0x000fc80008011606 */
[----:B-1----:R-:W-:-:S04]  /*0ca0*/  UIMAD.WIDE.U32 UR6, UR12, UR5, URZ ;  /* 0x000000050c0672a5 */ /* 0x002fc8000f8e00ff */
[----:B------:R-:W-:-:S04]  /*0cb0*/  UIADD3 UR5, UPT, UPT, UR12, -UR7, URZ ;  /* 0x800000070c057290 */ /* 0x000fc8000fffe0ff */
[----:B------:R-:W-:-:S03]  /*0cc0*/  USHF.R.U32.HI UR5, URZ, UR15, UR5 ;  /* 0x0000000fff057299 */ /* 0x000fc60008011605 */
[----:B------:R-:W1:Y:S01]  /*0cd0*/  LDCU UR6, c[0x0][0x654] ;  /* 0x0000ca80ff0677ac */ /* 0x000e620008000800 */
[----:B------:R-:W-:Y:S02]  /*0ce0*/  UIADD3 UR5, UPT, UPT, UR7, UR5, URZ ;  /* 0x0000000507057290 */ /* 0x000fe4000fffe0ff */
[----:B------:R-:W-:Y:S02]  /*0cf0*/  UIADD3 UR7, UPT, UPT, -UR12, URZ, URZ ;  /* 0x000000ff0c077290 */ /* 0x000fe4000fffe1ff */
[----:B------:R-:W-:-:S04]  /*0d00*/  USHF.R.U32.HI UR5, URZ, UR14, UR5 ;  /* 0x0000000eff057299 */ /* 0x000fc80008011605 */
[----:B------:R-:W-:-:S04]  /*0d10*/  UIADD3 UR5, UPT, UPT, -UR5, URZ, URZ ;  /* 0x000000ff05057290 */ /* 0x000fc8000fffe1ff */
[----:B------:R-:W-:Y:S02]  /*0d20*/  UIMAD UR12, UR4, UR5, UR12 ;  /* 0x00000005040c72a4 */ /* 0x000fe4000f8e020c */
[----:B-1----:R-:W-:Y:S01]  /*0d30*/  UIMAD UR20, UR6, UR7, UR20 ;  /* 0x00000007061472a4 */ /* 0x002fe2000f8e0214 */
[----:B------:R-:W-:Y:S11]  /*0d40*/  BRA.U !UP0, `(.L_x_8) ;  /* 0xfffffff908a07547 */ /* 0x000ff6000b83ffff */
.L_x_4:
[----:B------:R-:W-:Y:S01]  /*0d50*/  UISETP.NE.AND UP0, UPT, UR33, 0x4, UPT ;  /* 0x000000042100788c */ /* 0x000fe2000bf05270 */
[----:B-1----:R-:W1:Y:S01]  /*0d60*/  S2UR UR4, SR_CgaCtaId ;  /* 0x00000000000479c3 */ /* 0x002e620000008800 */
[----:B------:R-:W-:-:S04]  /*0d70*/  UIADD3 UR5, UPT, UPT, UR33, 0x2, URZ ;  /* 0x0000000221057890 */ /* 0x000fc8000fffe0ff */
[----:B------:R-:W-:-:S04]  /*0d80*/  USEL UR5, UR5, 0x1, UP0 ;  /* 0x0000000105057887 */ /* 0x000fc80008000000 */
[----:B------:R-:W-:Y:S02]  /*0d90*/  UISETP.NE.AND UP1, UPT, UR5, 0x5, UPT ;  /* 0x000000050500788c */ /* 0x000fe4000bf25270 */
[----:B------:R-:W-:-:S04]  /*0da0*/  UIADD3 UR5, UPT, UPT, UR5, 0x1, URZ ;  /* 0x0000000105057890 */ /* 0x000fc8000fffe0ff */
[----:B------:R-:W-:Y:S02]  /*0db0*/  USEL UR5, UR5, 0x1, UP1 ;  /* 0x0000000105057887 */ /* 0x000fe40008800000 */
[----:B------:R-:W-:Y:S02]  /*0dc0*/  UISETP.EQ.XOR UP1, UPT, UR33, 0x4, !UP1 ;  /* 0x000000042100788c */ /* 0x000fe4000cf22a70 */
[----:B------:R-:W-:Y:S02]  /*0dd0*/  UISETP.NE.AND UP0, UPT, UR5, 0x5, UPT ;  /* 0x000000050500788c */ /* 0x000fe4000bf05270 */
[----:B------:R-:W-:Y:S02]  /*0de0*/  UIADD3 UR7, UPT, UPT, UR5, 0x1, URZ ;  /* 0x0000000105077890 */ /* 0x000fe4000fffe0ff */
[----:B------:R-:W-:Y:S02]  /*0df0*/  UISETP.EQ.XOR UP1, UPT, UR5, 0x5, UP1 ;  /* 0x000000050500788c */ /* 0x000fe40008f22a70 */
[----:B------:R-:W-:Y:S01]  /*0e00*/  USEL UR7, UR7, 0x1, UP0 ;  /* 0x0000000107077887 */ /* 0x000fe20008000000 */
[----:B------:R-:W-:-:S03]  /*0e10*/  UMOV UR5, 0x400 ;  /* 0x0000040000057882 */ /* 0x000fc60000000000 */
[----:B------:R-:W-:Y:S02]  /*0e20*/  UISETP.EQ.XOR UP1, UPT, UR7, 0x5, UP1 ;  /* 0x000000050700788c */ /* 0x000fe40008f22a70 */
[----:B------:R-:W-:Y:S02]  /*0e30*/  UISETP.NE.AND UP0, UPT, UR7, 0x5, UPT ;  /* 0x000000050700788c */ /* 0x000fe4000bf05270 */
[----:B------:R-:W-:Y:S02]  /*0e40*/  USEL UR6, URZ, 0x1, !UP1 ;  /* 0x00000001ff067887 */ /* 0x000fe4000c800000 */
[----:B-1----:R-:W-:Y:S02]  /*0e50*/  ULEA UR4, UR4, UR5, 0x18 ;  /* 0x0000000504047291 */ /* 0x002fe4000f8ec0ff */
[----:B------:R-:W-:Y:S02]  /*0e60*/  ULOP3.LUT UR6, UR34, UR6, URZ, 0x3c, !UPT ;  /* 0x0000000622067292 */ /* 0x000fe4000f8e3cff */
[----:B------:R-:W-:-:S02]  /*0e70*/  USEL UR7, UR7, URZ, UP0 ;  /* 0x000000ff07077287 */ /* 0x000fc40008000000 */
[----:B------:R-:W-:Y:S02]  /*0e80*/  USHF.L.U32 UR6, UR6, 0x1f, URZ ;  /* 0x0000001f06067899 */ /* 0x000fe400080006ff */
[----:B------:R-:W-:-:S04]  /*0e90*/  ULEA UR4, UR7, UR4, 0x3 ;  /* 0x0000000407047291 */ /* 0x000fc8000f8e18ff */
[----:B------:R-:W-:-:S05]  /*0ea0*/  MOV R2, UR6 ;  /* 0x0000000600027c02 */ /* 0x000fca0008000f00 */
[----:B------:R-:W1:Y:S02]  /*0eb0*/  SYNCS.PHASECHK.TRANS64.TRYWAIT P0, [UR4+0x28], R2 ;  /* 0x00002802ff0075a7 */ /* 0x000e640008001104 */
[----:B-1----:R-:W-:Y:S05]  /*0ec0*/  @!P0 BRA `(.L_x_9) ;  /* 0x0000002c00848947 */ /* 0x002fea0003800000 */
.L_x_42:
[----:B------:R-:W-:-:S13]  /*0ed0*/  ELECT P0, URZ, PT ;  /* 0x0000000000ff782f */ /* 0x000fda0003800000 */
[----:B-1----:R-:W-:-:S04]  /*0ee0*/  @P0 MOV R2, 0x9000 ;  /* 0x0000900000020802 */ /* 0x002fc80000000f00 */
[----:B------:R5:W-:Y:S03]  /*0ef0*/  @P0 SYNCS.ARRIVE.TRANS64 RZ, [UR4], R2 ;  /* 0x00000002ffff09a7 */ /* 0x000be60008000004 */
.L_x_3:
[----:B------:R-:W-:-:S13]  /*0f00*/  ISETP.NE.AND P0, PT, R7, 0x4, PT ;  /* 0x000000040700780c */ /* 0x000fda0003f05270 */
[----:B------:R-:W-:Y:S05]  /*0f10*/  @P0 BRA `(.L_x_10) ;  /* 0x0000000800d80947 */ /* 0x000fea0003800000 */
[----:B------:R-:W1:Y:S08]  /*0f20*/  S2UR UR27, SR_CTAID.Z ;  /* 0x00000000001b79c3 */ /* 0x000e700000002700 */
[----:B------:R-:W-:Y:S01]  /*0f30*/  BAR.SYNC.DEFER_BLOCKING 0x3, 0xa0 ;  /* 0x00c2800000007b1d */ /* 0x000fe20000010000 */
[----:B------:R-:W-:Y:S01]  /*0f40*/  HFMA2 R6, -RZ, RZ, 0, 5.9604644775390625e-08 ;  /* 0x00000001ff067431 */ /* 0x000fe200000001ff */
[----:B------:R-:W-:-:S04]  /*0f50*/  MOV R5, 0x1 ;  /* 0x0000000100057802 */ /* 0x000fc80000000f00 */
[----:B-1----:R-:W-:Y:S02]  /*0f60*/  UMOV UR4, 0x400 ;  /* 0x0000040000047882 */ /* 0x002fe40000000000 */
[----:B------:R-:W1:Y:S01]  /*0f70*/  S2UR UR12, SR_CgaCtaId ;  /* 0x00000000000c79c3 */ /* 0x000e620000008800 */
[----:B------:R-:W-:Y:S02]  /*0f80*/  UISETP.GT.U32.AND UP0, UPT, UR27, 0x3ff, UPT ;  /* 0x000003ff1b00788c */ /* 0x000fe4000bf04070 */
[----:B-1----:R-:W-:-:S07]  /*0f90*/  ULEA UR12, UR12, UR4, 0x18 ;  /* 0x000000040c0c7291 */ /* 0x002fce000f8ec0ff */
[----:B------:R-:W-:Y:S05]  /*0fa0*/  BRA.U UP0, `(.L_x_11) ;  /* 0x00000009007c7547 */ /* 0x000fea000b800000 */
[----:B-----5:R-:W1:Y:S01]  /*0fb0*/  LDS R2, [UR12+0x78] ;  /* 0x0000780cff027984 */ /* 0x020e620008000800 */
[----:B------:R-:W5:Y:S01]  /*0fc0*/  LDCU UR5, c[0x0][0x374] ;  /* 0x00006e80ff0577ac */ /* 0x000f620008000800 */
[----:B------:R-:W-:Y:S01]  /*0fd0*/  MOV R5, 0x1 ;  /* 0x0000000100057802 */ /* 0x000fe20000000f00 */
[----:B------:R-:W5:Y:S01]  /*0fe0*/  LDCU UR16, c[0x0][0x370] ;  /* 0x00006e00ff1077ac */ /* 0x000f620008000800 */
[----:B------:R-:W4:Y:S01]  /*0ff0*/  LDCU UR37, c[0x0][0x378] ;  /* 0x00006f00ff2577ac */ /* 0x000f220008000800 */
[----:B------:R-:W-:Y:S01]  /*1000*/  UMOV UR41, 0x8a02480 ;  /* 0x08a0248000297882 */ /* 0x000fe20000000000 */
[----:B------:R-:W-:Y:S02]  /*1010*/  USEL UR4, URZ, 0x4000, UP6 ;  /* 0x00004000ff047887 */ /* 0x000fe4000b000000 */
[----:B------:R-:W-:Y:S02]  /*1020*/  USEL UR41, UR41, 0x8a00480, !UP5 ;  /* 0x08a0048029297887 */ /* 0x000fe4000e800000 */
[----:B------:R-:W-:-:S02]  /*1030*/  UIADD3 UR19, UPT, UPT, UR12, 0x34c00, URZ ;  /* 0x00034c000c137890 */ /* 0x000fc4000fffe0ff */
[----:B------:R-:W-:Y:S02]  /*1040*/  UIADD3 UR41, UPT, UPT, UR4, UR41, URZ ;  /* 0x0000002904297290 */ /* 0x000fe4000fffe0ff */
[----:B------:R-:W-:Y:S02]  /*1050*/  UIADD3 UR20, UPT, UPT, UR12, 0x32400, URZ ;  /* 0x000324000c147890 */ /* 0x000fe4000fffe0ff */
[----:B-----5:R-:W-:Y:S02]  /*1060*/  UIMAD UR16, UR5, UR16, URZ ;  /* 0x00000010051072a4 */ /* 0x020fe4000f8e02ff */
[----:B------:R-:W-:Y:S02]  /*1070*/  UIADD3 UR24, UPT, UPT, UR12, 0xa400, URZ ;  /* 0x0000a4000c187890 */ /* 0x000fe4000fffe0ff */
[----:B----4-:R-:W-:Y:S02]  /*1080*/  UIMAD UR37, UR16, UR37, URZ ;  /* 0x00000025102572a4 */ /* 0x010fe4000f8e02ff */
[----:B------:R-:W-:-:S02]  /*1090*/  UIADD3 UR25, UPT, UPT, UR12, 0x1e400, URZ ;  /* 0x0001e4000c197890 */ /* 0x000fc4000fffe0ff */
[----:B------:R-:W-:Y:S02]  /*10a0*/  USHF.R.U32.HI UR19, URZ, 0x4, UR19 ;  /* 0x00000004ff137899 */ /* 0x000fe40008011613 */
[----:B------:R-:W-:Y:S02]  /*10b0*/  USHF.R.U32.HI UR20, URZ, 0x4, UR20 ;  /* 0x00000004ff147899 */ /* 0x000fe40008011614 */
[----:B------:R-:W-:Y:S02]  /*10c0*/  USHF.R.U32.HI UR24, URZ, 0x4, UR24 ;  /* 0x00000004ff187899 */ /* 0x000fe40008011618 */
[----:B------:R-:W-:Y:S01]  /*10d0*/  USHF.R.U32.HI UR25, URZ, 0x4, UR25 ;  /* 0x00000004ff197899 */ /* 0x000fe20008011619 */
[----:B-1----:R-:W-:Y:S01]  /*10e0*/  R2UR UR38, R2 ;  /* 0x00000000022672ca */ /* 0x002fe200000e0000 */
[----:B------:R-:W-:Y:S02]  /*10f0*/  ULOP3.LUT UR19, UR19, 0x3fc0, URZ, 0xc0, !UPT ;  /* 0x00003fc013137892 */ /* 0x000fe4000f8ec0ff */
[----:B------:R-:W-:-:S02]  /*1100*/  ULOP3.LUT UR20, UR20, 0x3fc0, URZ, 0xc0, !UPT ;  /* 0x00003fc014147892 */ /* 0x000fc4000f8ec0ff */
[----:B------:R-:W-:Y:S02]  /*1110*/  ULOP3.LUT UR24, UR24, 0x3fc0, URZ, 0xc0, !UPT ;  /* 0x00003fc018187892 */ /* 0x000fe4000f8ec0ff */
[----:B------:R-:W-:Y:S02]  /*1120*/  ULOP3.LUT UR25, UR25, 0x3fc0, URZ, 0xc0, !UPT ;  /* 0x00003fc019197892 */ /* 0x000fe4000f8ec0ff */
[----:B------:R-:W-:Y:S02]  /*1130*/  ULOP3.LUT UR19, UR19, 0x10000, URZ, 0xfc, !UPT ;  /* 0x0001000013137892 */ /* 0x000fe4000f8efcff */
[----:B------:R-:W-:Y:S02]  /*1140*/  ULOP3.LUT UR20, UR20, 0x10000, URZ, 0xfc, !UPT ;  /* 0x0001000014147892 */ /* 0x000fe4000f8efcff */
[----:B------:R-:W-:Y:S02]  /*1150*/  UIADD3 UR10, UPT, UPT, UR38, 0x100, URZ ;  /* 0x00000100260a7890 */ /* 0x000fe4000fffe0ff */
[----:B------:R-:W-:-:S02]  /*1160*/  UIADD3 UR8, UPT, UPT, UR38, 0x104, URZ ;  /* 0x0000010426087890 */ /* 0x000fc4000fffe0ff */
[----:B------:R-:W-:Y:S02]  /*1170*/  UIADD3 UR6, UPT, UPT, UR38, 0x108, URZ ;  /* 0x0000010826067890 */ /* 0x000fe4000fffe0ff */
[----:B------:R-:W-:Y:S02]  /*1180*/  UIADD3 UR4, UPT, UPT, UR38, 0x10c, URZ ;  /* 0x0000010c26047890 */ /* 0x000fe4000fffe0ff */
[----:B------:R-:W-:Y:S02]  /*1190*/  UIADD3 UR11, UPT, UPT, UR38, 0x110, URZ ;  /* 0x00000110260b7890 */ /* 0x000fe4000fffe0ff */
[----:B------:R-:W-:Y:S02]  /*11a0*/  UIADD3 UR9, UPT, UPT, UR38, 0x114, URZ ;  /* 0x0000011426097890 */ /* 0x000fe4000fffe0ff */
[----:B------:R-:W-:Y:S02]  /*11b0*/  UIADD3 UR7, UPT, UPT, UR38, 0x118, URZ ;  /* 0x0000011826077890 */ /* 0x000fe4000fffe0ff */
[----:B------:R-:W-:-:S02]  /*11c0*/  UIADD3 UR5, UPT, UPT, UR38, 0x11c, URZ ;  /* 0x0000011c26057890 */ /* 0x000fc4000fffe0ff */
[----:B------:R-:W-:Y:S02]  /*11d0*/  USHF.R.U32.HI UR26, URZ, 0x1, UR10 ;  /* 0x00000001ff1a7899 */ /* 0x000fe4000801160a */
[----:B------:R-:W-:Y:S02]  /*11e0*/  USHF.R.U32.HI UR18, URZ, 0x1, UR8 ;  /* 0x00000001ff127899 */ /* 0x000fe40008011608 */
[----:B------:R-:W-:Y:S02]  /*11f0*/  USHF.R.U32.HI UR17, URZ, 0x1, UR6 ;  /* 0x00000001ff117899 */ /* 0x000fe40008011606 */
[----:B------:R-:W-:Y:S02]  /*1200*/  USHF.R.U32.HI UR16, URZ, 0x1, UR4 ;  /* 0x00000001ff107899 */ /* 0x000fe40008011604 */
[----:B------:R-:W-:Y:S02]  /*1210*/  USHF.R.U32.HI UR52, URZ, 0x1a, UR11 ;  /* 0x0000001aff347899 */ /* 0x000fe4000801160b */
[----:B------:R-:W-:-:S02]  /*1220*/  USHF.R.U32.HI UR46, URZ, 0x1a, UR9 ;  /* 0x0000001aff2e7899 */ /* 0x000fc40008011609 */
[----:B------:R-:W-:Y:S02]  /*1230*/  USHF.R.U32.HI UR42, URZ, 0x1a, UR7 ;  /* 0x0000001aff2a7899 */ /* 0x000fe40008011607 */
[----:B------:R-:W-:Y:S02]  /*1240*/  USHF.R.U32.HI UR40, URZ, 0x1a, UR5 ;  /* 0x0000001aff287899 */ /* 0x000fe40008011605 */
[----:B------:R-:W-:Y:S02]  /*1250*/  ULOP3.LUT UR26, UR26, 0x60000000, URZ, 0xc0, !UPT ;  /* 0x600000001a1a7892 */ /* 0x000fe4000f8ec0ff */
[----:B------:R-:W-:Y:S02]  /*1260*/  ULOP3.LUT UR18, UR18, 0x60000000, URZ, 0xc0, !UPT ;  /* 0x6000000012127892 */ /* 0x000fe4000f8ec0ff */
[----:B------:R-:W-:Y:S02]  /*1270*/  ULOP3.LUT UR17, UR17, 0x60000000, URZ, 0xc0, !UPT ;  /* 0x6000000011117892 */ /* 0x000fe4000f8ec0ff */
[----:B------:R-:W-:-:S02]  /*1280*/  ULOP3.LUT UR16, UR16, 0x60000000, URZ, 0xc0, !UPT ;  /* 0x6000000010107892 */ /* 0x000fc4000f8ec0ff */
[----:B------:R-:W-:Y:S02]  /*1290*/  ULOP3.LUT UR52, UR26, 0x30, UR52, 0xf8, !UPT ;  /* 0x000000301a347892 */ /* 0x000fe4000f8ef834 */
[----:B------:R-:W-:Y:S02]  /*12a0*/  ULOP3.LUT UR46, UR18, 0x30, UR46, 0xf8, !UPT ;  /* 0x00000030122e7892 */ /* 0x000fe4000f8ef82e */
[----:B------:R-:W-:Y:S02]  /*12b0*/  ULOP3.LUT UR42, UR17, 0x30, UR42, 0xf8, !UPT ;  /* 0x00000030112a7892 */ /* 0x000fe4000f8ef82a */
[----:B------:R-:W-:Y:S02]  /*12c0*/  ULOP3.LUT UR40, UR16, 0x30, UR40, 0xf8, !UPT ;  /* 0x0000003010287892 */ /* 0x000fe4000f8ef828 */
[----:B------:R-:W-:Y:S02]  /*12d0*/  ULOP3.LUT UR53, UR52, UR41, URZ, 0xfc, !UPT ;  /* 0x0000002934357292 */ /* 0x000fe4000f8efcff */
[----:B------:R-:W-:-:S02]  /*12e0*/  ULOP3.LUT UR47, UR46, UR41, URZ, 0xfc, !UPT ;  /* 0x000000292e2f7292 */ /* 0x000fc4000f8efcff */
[----:B------:R-:W-:Y:S02]  /*12f0*/  ULOP3.LUT UR43, UR42, UR41, URZ, 0xfc, !UPT ;  /* 0x000000292a2b7292 */ /* 0x000fe4000f8efcff */
[----:B------:R-:W-:Y:S02]  /*1300*/  ULOP3.LUT UR41, UR40, UR41, URZ, 0xfc, !UPT ;  /* 0x0000002928297292 */ /* 0x000fe4000f8efcff */
[----:B------:R-:W-:Y:S02]  /*1310*/  ULOP3.LUT UR24, UR24, 0x10000, URZ, 0xfc, !UPT ;  /* 0x0001000018187892 */ /* 0x000fe4000f8efcff */
[----:B------:R-:W-:Y:S01]  /*1320*/  ULOP3.LUT UR25, UR25, 0x10000, URZ, 0xfc, !UPT ;  /* 0x0001000019197892 */ /* 0x000fe2000f8efcff */
[----:B------:R-:W-:Y:S01]  /*1330*/  UMOV UR36, URZ ;  /* 0x000000ff00247c82 */ /* 0x000fe20008000000 */
[----:B------:R-:W-:Y:S01]  /*1340*/  UMOV UR35, URZ ;  /* 0x000000ff00237c82 */ /* 0x000fe20008000000 */
[----:B------:R-:W-:Y:S01]  /*1350*/  UMOV UR34, URZ ;  /* 0x000000ff00227c82 */ /* 0x000fe20008000000 */
[----:B------:R-:W-:Y:S01]  /*1360*/  UMOV UR52, URZ ;  /* 0x000000ff00347c82 */ /* 0x000fe20008000000 */
[----:B------:R-:W-:Y:S01]  /*1370*/  UMOV UR46, URZ ;  /* 0x000000ff002e7c82 */ /* 0x000fe20008000000 */
[----:B------:R-:W-:Y:S01]  /*1380*/  UMOV UR42, URZ ;  /* 0x000000ff002a7c82 */ /* 0x000fe20008000000 */
[----:B------:R-:W-:-:S05]  /*1390*/  UMOV UR40, URZ ;  /* 0x000000ff00287c82 */ /* 0x000fca0008000000 */
.L_x_16:
[----:B------:R-:W-:Y:S01]  /*13a0*/  USHF.L.U32 UR16, UR35, 0x1f, URZ ;  /* 0x0000001f23107899 */ /* 0x000fe200080006ff */
[----:B------:R-:W-:Y:S01]  /*13b0*/  SHF.L.U32 R3, R5, 0x1f, RZ ;  /* 0x0000001f05037819 */ /* 0x000fe200000006ff */
[----:B-1----:R-:W-:Y:S02]  /*13c0*/  ULEA UR18, UR34, UR12, 0x3 ;  /* 0x0000000c22127291 */ /* 0x002fe4000f8e18ff */
[----:B------:R-:W-:Y:S02]  /*13d0*/  ULEA UR17, UR36, UR12, 0x3 ;  /* 0x0000000c24117291 */ /* 0x000fe4000f8e18ff */
[----:B------:R-:W-:Y:S01]  /*13e0*/  MOV R2, UR16 ;  /* 0x0000001000027c02 */ /* 0x000fe20008000f00 */
[----:B------:R-:W-:Y:S02]  /*13f0*/  UIADD3 UR27, UPT, UPT, UR37, UR27, URZ ;  /* 0x0000001b251b7290 */ /* 0x000fe4000fffe0ff */
[----:B------:R-:W-:Y:S02]  /*1400*/  UPLOP3.LUT UP2, UPT, UPT, UPT, UPT, 0x40, 0x4 ;  /* 0x000000000004789c */ /* 0x000fe40003f4e870 */
[----:B-----5:R1:W4:Y:S01]  /*1410*/  SYNCS.PHASECHK.TRANS64.TRYWAIT P1, [UR18], R2 ;  /* 0x00000002ff0075a7 */ /* 0x0203220008021112 */
[----:B------:R-:W-:Y:S01]  /*1420*/  ULEA UR18, UR36, UR38, 0x7 ;  /* 0x0000002624127291 */ /* 0x000fe2000f8e38ff */
[----:B------:R-:W5:Y:S02]  /*1430*/  SYNCS.PHASECHK.TRANS64.TRYWAIT P0, [UR17+0x60], R3 ;  /* 0x00006003ff0075a7 */ /* 0x000f640008001111 */
[----:B-1--45:R-:W-:Y:S09]  /*1440*/  @!P0 BRA `(.L_x_12) ;  /* 0x0000002800448947 */ /* 0x032ff20003800000 */
.L_x_44:
[----:B------:R-:W-:-:S05]  /*1450*/  UMOV UR33, URZ ;  /* 0x000000ff00217c82 */ /* 0x000fca0008000000 */
.L_x_15:
[----:B------:R-:W-:Y:S02]  /*1460*/  USHF.L.U32 UR32, UR34, 0xa, URZ ;  /* 0x0000000a22207899 */ /* 0x000fe400080006ff */
[----:B------:R-:W-:Y:S02]  /*1470*/  UIADD3 UR26, UPT, UPT, UR34, 0x1, URZ ;  /* 0x00000001221a7890 */ /* 0x000fe4000fffe0ff */
[----:B------:R-:W-:Y:S02]  /*1480*/  UISETP.GT.U32.AND UP0, UPT, UR33, 0xe, UPT ;  /* 0x0000000e2100788c */ /* 0x000fe4000bf04070 */
[----:B----4-:R-:W-:Y:S02]  /*1490*/  UIADD3 UR30, UPT, UPT, UR32, 0x6, URZ ;  /* 0x00000006201e7890 */ /* 0x010fe4000fffe0ff */
[----:B------:R-:W-:Y:S02]  /*14a0*/  ULEA UR72, UR34, UR20, 0x7 ;  /* 0x0000001422487291 */ /* 0x000fe4000f8e38ff */
[----:B------:R-:W-:Y:S01]  /*14b0*/  ULEA UR64, UR34, UR19, 0x7 ;  /* 0x0000001322407291 */ /* 0x000fe2000f8e38ff */
[----:B------:R-:W-:Y:S01]  /*14c0*/  PLOP3.LUT P0, PT, PT, PT, UP0, 0x80, 0x8 ;  /* 0x000000000008781c */ /* 0x000fe20003f0f008 */
[----:B------:R-:W-:Y:S02]  /*14d0*/  ULEA UR16, UR34, UR12, 0x3 ;  /* 0x0000000c22107291 */ /* 0x000fe4000f8e18ff */
[----:B------:R-:W-:Y:S02]  /*14e0*/  UISETP.NE.AND UP1, UPT, UR26, 0x5, UPT ;  /* 0x000000051a00788c */ /* 0x000fe4000bf25270 */
[----:B------:R-:W-:Y:S02]  /*14f0*/  UIADD3 UR56, UPT, UPT, UR32, UR25, URZ ;  /* 0x0000001920387290 */ /* 0x000fe4000fffe0ff */
[----:B------:R-:W-:Y:S02]  /*1500*/  UIADD3 UR54, UPT, UPT, UR32, UR24, URZ ;  /* 0x0000001820367290 */ /* 0x000fe4000fffe0ff */
[----:B------:R-:W-:Y:S02]  /*1510*/  UIADD3 UR50, UPT, UPT, UR25, 0x2, UR32 ;  /* 0x0000000219327890 */ /* 0x000fe4000fffe020 */
[----:B------:R-:W-:Y:S02]  /*1520*/  UIADD3 UR48, UPT, UPT, UR24, 0x2, UR32 ;  /* 0x0000000218307890 */ /* 0x000fe4000fffe020 */
[----:B------:R-:W-:Y:S02]  /*1530*/  UIADD3 UR44, UPT, UPT, UR25, 0x4, UR32 ;  /* 0x00000004192c7890 */ /* 0x000fe4000fffe020 */
[----:B------:R-:W-:Y:S02]  /*1540*/  UIADD3 UR31, UPT, UPT, UR30, UR25, URZ ;  /* 0x000000191e1f7290 */ /* 0x000fe4000fffe0ff */
[----:B------:R-:W-:Y:S02]  /*1550*/  UIADD3 UR70, UPT, UPT, UR72, 0x20, URZ ;  /* 0x0000002048467890 */ /* 0x000fe4000fffe0ff */
[----:B------:R-:W-:Y:S02]  /*1560*/  UIADD3 UR68, UPT, UPT, UR72, 0x40, URZ ;  /* 0x0000004048447890 */ /* 0x000fe4000fffe0ff */
[----:B------:R-:W-:Y:S02]  /*1570*/  UIADD3 UR66, UPT, UPT, UR72, 0x60, URZ ;  /* 0x0000006048427890 */ /* 0x000fe4000fffe0ff */
[----:B------:R-:W-:Y:S02]  /*1580*/  UIADD3 UR62, UPT, UPT, UR64, 0x20, URZ ;  /* 0x00000020403e7890 */ /* 0x000fe4000fffe0ff */
[----:B------:R-:W-:Y:S02]  /*1590*/  UIADD3 UR60, UPT, UPT, UR64, 0x40, URZ ;  /* 0x00000040403c7890 */ /* 0x000fe4000fffe0ff */
[----:B------:R-:W-:Y:S02]  /*15a0*/  UIADD3 UR58, UPT, UPT, UR64, 0x60, URZ ;  /* 0x00000060403a7890 */ /* 0x000fe4000fffe0ff */
[----:B------:R-:W-:Y:S02]  /*15b0*/  UIADD3 UR32, UPT, UPT, UR24, 0x4, UR32 ;  /* 0x0000000418207890 */ /* 0x000fe4000fffe020 */
[----:B------:R-:W-:Y:S02]  /*15c0*/  UIADD3 UR29, UPT, UPT, UR16, 0x28, URZ ;  /* 0x00000028101d7890 */ /* 0x000fe4000fffe0ff */
[----:B------:R-:W-:Y:S02]  /*15d0*/  USEL UR28, URZ, 0x1, UP1 ;  /* 0x00000001ff1c7887 */ /* 0x000fe40008800000 */
[----:B------:R-:W-:Y:S02]  /*15e0*/  UIADD3 UR30, UPT, UPT, UR30, UR24, URZ ;  /* 0x000000181e1e7290 */ /* 0x000fe4000fffe0ff */
[----:B------:R-:W-:Y:S01]  /*15f0*/  USEL UR34, UR26, URZ, UP1 ;  /* 0x000000ff1a227287 */ /* 0x000fe20008800000 */
[----:B------:R-:W-:Y:S01]  /*1600*/  UMOV UR73, 0x4008 ;  /* 0x0000400800497882 */ /* 0x000fe20000000000 */
        /* <DEDUP_REMOVED lines=12> */
[----:B-----5:R-:W-:Y:S05]  /*16d0*/  @P1 BRA `(.L_x_13) ;  /* 0x0000000000101947 */ /* 0x020fea0003800000 */
[----:B------:R-:W-:Y:S06]  /*16e0*/  USHF.L.U32 UR26, UR35, 0x1f, URZ ;  /* 0x0000001f231a7899 */ /* 0x000fec00080006ff */
[----:B-1----:R-:W-:Y:S04]  /*16f0*/  MOV R2, UR26 ;  /* 0x0000001a00027c02 */ /* 0x002fe80008000f00 */
[----:B------:R-:W1:Y:S02]  /*1700*/  SYNCS.PHASECHK.TRANS64.TRYWAIT P1, [UR16], R2 ;  /* 0x00000002ff0075a7 */ /* 0x000e640008021110 */
[----:B-1----:R-:W-:Y:S05]  /*1710*/  @!P1 BRA `(.L_x_14) ;  /* 0x0000002400b09947 */ /* 0x002fea0003800000 */
.L_x_13:
[----:B------:R-:W-:Y:S01]  /*1720*/  ULOP3.LUT UR35, UR35, UR28, URZ, 0x3c, !UPT ;  /* 0x0000001c23237292 */ /* 0x000fe2000f8e3cff */
[----:B------:R4:W-:Y:S01]  /*1730*/  UTCCP.T.S.4x32dp128bit tmem[UR38+0x100], gdesc[UR72] ;  /* 0x00010048260079e7 */ /* 0x0009e20009100000 */
[----:B------:R-:W-:Y:S01]  /*1740*/  PLOP3.LUT P1, PT, PT, PT, PT, 0x80, 0x8 ;  /* 0x000000000008781c */ /* 0x000fe20003f2f070 */
[----:B------:R4:W-:Y:S01]  /*1750*/  UTCCP.T.S.4x32dp128bit tmem[UR38+0x104], gdesc[UR70] ;  /* 0x00010446260079e7 */ /* 0x0009e20009100000 */
[----:B------:R4:W-:Y:S01]  /*1760*/  UTCCP.T.S.4x32dp128bit tmem[UR38+0x108], gdesc[UR68] ;  /* 0x00010844260079e7 */ /* 0x0009e20009100000 */
[----:B------:R-:W-:Y:S01]  /*1770*/  @!UP0 USHF.L.U32 UR16, UR35, 0x1f, URZ ;  /* 0x0000001f23108899 */ /* 0x000fe200080006ff */
[----:B------:R4:W-:Y:S01]  /*1780*/  UTCCP.T.S.4x32dp128bit tmem[UR38+0x10c], gdesc[UR66] ;  /* 0x00010c42260079e7 */ /* 0x0009e20009100000 */
[----:B------:R-:W-:Y:S01]  /*1790*/  @!UP0 ULEA UR26, UR34, UR12, 0x3 ;  /* 0x0000000c221a8291 */ /* 0x000fe2000f8e18ff */
[----:B------:R4:W-:Y:S01]  /*17a0*/  UTCCP.T.S.4x32dp128bit tmem[UR38+0x110], gdesc[UR64] ;  /* 0x00011040260079e7 */ /* 0x0009e20009100000 */
[----:B------:R4:W-:Y:S01]  /*17b0*/  UTCCP.T.S.4x32dp128bit tmem[UR38+0x114], gdesc[UR62] ;  /* 0x0001143e260079e7 */ /* 0x0009e20009100000 */
[----:B------:R4:W-:Y:S01]  /*17c0*/  UTCCP.T.S.4x32dp128bit tmem[UR38+0x118], gdesc[UR60] ;  /* 0x0001183c260079e7 */ /* 0x0009e20009100000 */
[----:B------:R4:W-:Y:S01]  /*17d0*/  UTCCP.T.S.4x32dp128bit tmem[UR38+0x11c], gdesc[UR58] ;  /* 0x00011c3a260079e7 */ /* 0x0009e20009100000 */
[----:B------:R4:W-:Y:S01]  /*17e0*/  UTCOMMA.4X gdesc[UR54], gdesc[UR56], tmem[UR18], tmem[UR52], idesc[UR53], tmem[UR10], UP2 ;  /* 0x800a3438360075ea */ /* 0x0009e20009000012 */
[----:B------:R-:W-:Y:S01]  /*17f0*/  UMOV UR74, UR32 ;  /* 0x00000020004a7c82 */ /* 0x000fe20008000000 */
[----:B------:R-:W-:Y:S01]  /*1800*/  UMOV UR75, 0x40004040 ;  /* 0x40004040004b7882 */ /* 0x000fe20000000000 */
[----:B------:R-:W-:Y:S01]  /*1810*/  UMOV UR76, UR31 ;  /* 0x0000001f004c7c82 */ /* 0x000fe20008000000 */
[----:B-1----:R-:W-:Y:S01]  /*1820*/  MOV R2, UR16 ;  /* 0x0000001000027c02 */ /* 0x002fe20008000f00 */
[----:B------:R4:W-:Y:S01]  /*1830*/  UTCOMMA.4X gdesc[UR48], gdesc[UR50], tmem[UR18], tmem[UR46], idesc[UR47], tmem[UR8], UPT ;  /* 0x80082e32300075ea */ /* 0x0009e2000b800012 */
[----:B------:R-:W-:Y:S01]  /*1840*/  UMOV UR77, 0x40004040 ;  /* 0x40004040004d7882 */ /* 0x000fe20000000000 */
[----:B------:R-:W-:Y:S01]  /*1850*/  UMOV UR31, 0x40004040 ;  /* 0x40004040001f7882 */ /* 0x000fe20000000000 */
[----:B------:R4:W-:Y:S01]  /*1860*/  UTCOMMA.4X gdesc[UR74], gdesc[UR44], tmem[UR18], tmem[UR42], idesc[UR43], tmem[UR6], UPT ;  /* 0x80062a2c4a0075ea */ /* 0x0009e2000b800012 */
[----:B------:R4:W-:Y:S01]  /*1870*/  UTCOMMA.4X gdesc[UR30], gdesc[UR76], tmem[UR18], tmem[UR40], idesc[UR41], tmem[UR4], UPT ;  /* 0x8004284c1e0075ea */ /* 0x0009e2000b800012 */
[----:B------:R4:W-:Y:S01]  /*1880*/  UTCBAR [UR29], URZ ;  /* 0x000000ff1d0073e9 */ /* 0x0009e200080000ff */
[----:B------:R4:W5:Y:S01]  /*1890*/  @!P0 SYNCS.PHASECHK.TRANS64.TRYWAIT P1, [UR26], R2 ;  /* 0x00000002ff0085a7 */ /* 0x000962000802111a */
[----:B------:R-:W-:Y:S02]  /*18a0*/  UIADD3 UR33, UPT, UPT, UR33, 0x1, URZ ;  /* 0x0000000121217890 */ /* 0x000fe4000fffe0ff */
[----:B------:R-:W-:Y:S02]  /*18b0*/  UPLOP3.LUT UP2, UPT, UPT, UPT, UPT, 0x80, 0x8 ;  /* 0x000000000008789c */ /* 0x000fe40003f4f070 */
[----:B------:R-:W-:Y:S09]  /*18c0*/  UISETP.NE.AND UP0, UPT, UR33, 0x10, UPT ;  /* 0x000000102100788c */ /* 0x000ff2000bf05270 */
[----:B------:R-:W-:Y:S05]  /*18d0*/  BRA.U UP0, `(.L_x_15) ;  /* 0xfffffff900e07547 */ /* 0x000fea000b83ffff */
[----:B----4-:R-:W-:Y:S02]  /*18e0*/  UIADD3 UR18, UPT, UPT, UR17, 0x50, URZ ;  /* 0x0000005011127890 */ /* 0x010fe4000fffe0ff */
[----:B------:R-:W-:-:S04]  /*18f0*/  UIADD3 UR16, UPT, UPT, UR36, 0x1, URZ ;  /* 0x0000000124107890 */ /* 0x000fc8000fffe0ff */
[----:B------:R-:W-:-:S03]  /*1900*/  UISETP.NE.AND UP0, UPT, UR16, 0x2, UPT ;  /* 0x000000021000788c */ /* 0x000fc6000bf05270 */
[----:B------:R1:W-:Y:S01]  /*1910*/  UTCBAR [UR18], URZ ;  /* 0x000000ff120073e9 */ /* 0x0003e200080000ff */
[----:B------:R-:W-:Y:S02]  /*1920*/  USEL UR16, UR16, URZ, UP0 ;  /* 0x000000ff10107287 */ /* 0x000fe40008000000 */
[----:B------:R-:W-:Y:S02]  /*1930*/  USEL UR17, URZ, 0x1, UP0 ;  /* 0x00000001ff117887 */ /* 0x000fe40008000000 */
[----:B------:R-:W-:-:S03]  /*1940*/  UISETP.GE.AND UP0, UPT, UR27, 0x400, UPT ;  /* 0x000004001b00788c */ /* 0x000fc6000bf06270 */
[----:B------:R-:W-:Y:S01]  /*1950*/  UMOV UR36, UR16 ;  /* 0x0000001000247c82 */ /* 0x000fe20008000000 */
[----:B------:R-:W-:-:S05]  /*1960*/  LOP3.LUT R5, R5, UR17, RZ, 0x3c, !PT ;  /* 0x0000001105057c12 */ /* 0x000fca000f8e3cff */
[----:B------:R-:W-:Y:S05]  /*1970*/  BRA.U !UP0, `(.L_x_16) ;  /* 0xfffffff908887547 */ /* 0x000fea000b83ffff */
[----:B------:R-:W-:-:S06]  /*1980*/  UIADD3 UR16, UPT, UPT, UR16, 0x1, URZ ;  /* 0x0000000110107890 */ /* 0x000fcc000fffe0ff */
[----:B------:R-:W-:Y:S02]  /*1990*/  MOV R6, UR16 ;  /* 0x0000001000067c02 */ /* 0x000fe40008000f00 */
.L_x_11:
[----:B------:R-:W1:Y:S02]  /*19a0*/  S2R R3, SR_CgaCtaId ;  /* 0x0000000000037919 */ /* 0x000e640000008800 */
[----:B-1---5:R-:W-:-:S04]  /*19b0*/  LOP3.LUT R2, R3, 0x1, RZ, 0xc0, !PT ;  /* 0x0000000103027812 */ /* 0x022fc800078ec0ff */
[----:B------:R-:W-:-:S13]  /*19c0*/  ISETP.NE.U32.AND P0, PT, R2, 0x1, PT ;  /* 0x000000010200780c */ /* 0x000fda0003f05070 */
[----:B------:R-:W-:Y:S05]  /*19d0*/  @!P0 BRA `(.L_x_10) ;  /* 0x0000000000288947 */ /* 0x000fea0003800000 */
[C---:B------:R-:W-:Y:S02]  /*19e0*/  ISETP.NE.AND P0, PT, R6.reuse, 0x2, PT ;  /* 0x000000020600780c */ /* 0x040fe40003f05270 */
[----:B------:R-:W-:Y:S02]  /*19f0*/  MOV R2, 0x400 ;  /* 0x0000040000027802 */ /* 0x000fe40000000f00 */
[----:B------:R-:W-:Y:S02]  /*1a00*/  SEL R4, RZ, 0x1, P0 ;  /* 0x00000001ff047807 */ /* 0x000fe40000000000 */
[----:B------:R-:W-:Y:S02]  /*1a10*/  LEA R2, R3, R2, 0x18 ;  /* 0x0000000203027211 */ /* 0x000fe400078ec0ff */
[----:B------:R-:W-:Y:S02]  /*1a20*/  SEL R3, R6, RZ, P0 ;  /* 0x000000ff06037207 */ /* 0x000fe40000000000 */
[----:B------:R-:W-:-:S03]  /*1a30*/  LOP3.LUT R4, R5, R4, RZ, 0x3c, !PT ;  /* 0x0000000405047212 */ /* 0x000fc600078e3cff */
[----:B------:R-:W-:Y:S02]  /*1a40*/  IMAD R2, R3, 0x8, R2 ;  /* 0x0000000803027824 */ /* 0x000fe400078e0202 */
[----:B------:R-:W-:-:S04]  /*1a50*/  IMAD.U32 R4, R4, -0x80000000, RZ ;  /* 0x8000000004047824 */ /* 0x000fc800078e00ff */
[----:B------:R-:W1:Y:S02]  /*1a60*/  SYNCS.PHASECHK.TRANS64.TRYWAIT P0, [R2+URZ+0x60], R4 ;  /* 0x00006004020075a7 */ /* 0x000e6400080011ff */
[----:B-1----:R-:W-:Y:S05]  /*1a70*/  @!P0 BRA `(.L_x_17) ;  /* 0x0000002000f88947 */ /* 0x002fea0003800000 */
.L_x_10:
[----:B------:R-:W-:-:S13]  /*1a80*/  ISETP.GT.AND P0, PT, R7, 0x3, PT ;  /* 0x000000030700780c */ /* 0x000fda0003f04270 */
[----:B-1234-:R-:W-:Y:S05]  /*1a90*/  @P0 EXIT ;  /* 0x000000000000094d */ /* 0x01efea0003800000 */
[----:B------:R-:W-:Y:S05]  /*1aa0*/  BRA.U !UP4, `(.L_x_18) ;  /* 0x000000010cb87547 */ /* 0x000fea000b800000 */
[----:B------:R-:W1:Y:S01]  /*1ab0*/  S2UR UR6, SR_CgaCtaId ;  /* 0x00000000000679c3 */ /* 0x000e620000008800 */
[----:B------:R-:W-:Y:S01]  /*1ac0*/  NOP ;  /* 0x0000000000007918 */ /* 0x000fe20000000000 */
[----:B------:R-:W-:Y:S01]  /*1ad0*/  UMOV UR4, 0x40 ;  /* 0x0000004000047882 */ /* 0x000fe20000000000 */
[----:B------:R-:W-:Y:S01]  /*1ae0*/  UMOV UR5, 0x400 ;  /* 0x0000040000057882 */ /* 0x000fe20000000000 */
[----:B-1----:R-:W-:Y:S02]  /*1af0*/  ULEA UR4, UR6, UR4, 0x18 ;  /* 0x0000000406047291 */ /* 0x002fe4000f8ec0ff */
[----:B------:R-:W-:-:S07]  /*1b00*/  ULEA UR5, UR6, UR5, 0x18 ;  /* 0x0000000506057291 */ /* 0x000fce000f8ec0ff */
[----:B-----5:R-:W1:Y:S02]  /*1b10*/  LDS.U8 R2, [UR4] ;  /* 0x00000004ff027984 */ /* 0x020e640008000000 */
[----:B-1----:R-:W-:-:S13]  /*1b20*/  ISETP.NE.AND P0, PT, R2, RZ, PT ;  /* 0x000000ff0200720c */ /* 0x002fda0003f05270 */
[----:B------:R-:W-:Y:S05]  /*1b30*/  @P0 BRA `(.L_x_19) ;  /* 0x00000000007c0947 */ /* 0x000fea0003800000 */
[----:B------:R-:W-:-:S13]  /*1b40*/  ELECT P0, URZ, PT ;  /* 0x0000000000ff782f */ /* 0x000fda0003800000 */
[----:B------:R-:W-:Y:S05]  /*1b50*/  @!P0 BRA `(.L_x_20) ;  /* 0x0000000000848947 */ /* 0x000fea0003800000 */
[----:B------:R-:W-:Y:S01]  /*1b60*/  UMOV UR4, 0x10 ;  /* 0x0000001000047882 */ /* 0x000fe20000000000 */
[----:B------:R-:W-:-:S04]  /*1b70*/  IMAD.MOV.U32 R3, RZ, RZ, 0xffff ;  /* 0x0000ffffff037424 */ /* 0x000fc800078e00ff */
[----:B------:R-:W-:Y:S04]  /*1b80*/  DEPBAR.LE SB1, 0x36 ;  /* 0x00009d800000791a */ /* 0x000fe80000000000 */
[----:B------:R-:W1:Y:S02]  /*1b90*/  UTCATOMSWS.FIND_AND_SET.ALIGN UP0, UR4, UR4 ;  /* 0x00000004000475e3 */ /* 0x000e640008000800 */
[----:B-1----:R-:W-:Y:S01]  /*1ba0*/  PLOP3.LUT P0, PT, PT, PT, UP0, 0x80, 0x8 ;  /* 0x000000000008781c */ /* 0x002fe20003f0f008 */
[----:B------:R-:W-:-:S03]  /*1bb0*/  IMAD.U32 R4, RZ, RZ, UR4 ;  /* 0x00000004ff047e24 */ /* 0x000fc6000f8e00ff */
[----:B------:R-:W-:-:S04]  /*1bc0*/  SEL R2, RZ, 0xffffffff, !P0 ;  /* 0xffffffffff027807 */ /* 0x000fc80004000000 */
[----:B------:R-:W-:Y:S01]  /*1bd0*/  ISETP.NE.AND P0, PT, R2, RZ, PT ;  /* 0x000000ff0200720c */ /* 0x000fe20003f05270 */
[----:B------:R-:W-:-:S12]  /*1be0*/  IMAD.MOV.U32 R2, RZ, RZ, 0x1 ;  /* 0x00000001ff027424 */ /* 0x000fd800078e00ff */
[----:B------:R-:W-:Y:S05]  /*1bf0*/  @P0 BRA `(.L_x_21) ;  /* 0x0000000000240947 */ /* 0x000fea0003800000 */
.L_x_22:
[----:B------:R-:W-:Y:S05]  /*1c00*/  NANOSLEEP 0x64 ;  /* 0x000000640000795d */ /* 0x000fea0003800000 */
[----:B------:R-:W-:-:S05]  /*1c10*/  UMOV UR4, 0x10 ;  /* 0x0000001000047882 */ /* 0x000fca0000000000 */
[----:B------:R-:W-:Y:S04]  /*1c20*/  DEPBAR.LE SB1, 0x36 ;  /* 0x00009d800000791a */ /* 0x000fe80000000000 */
[----:B------:R-:W1:Y:S02]  /*1c30*/  UTCATOMSWS.FIND_AND_SET.ALIGN UP0, UR4, UR4 ;  /* 0x00000004000475e3 */ /* 0x000e640008000800 */
[----:B-1----:R-:W-:-:S04]  /*1c40*/  PLOP3.LUT P0, PT, PT, PT, UP0, 0x80, 0x8 ;  /* 0x000000000008781c */ /* 0x002fc80003f0f008 */
[----:B------:R-:W-:-:S04]  /*1c50*/  SEL R4, RZ, 0xffffffff, !P0 ;  /* 0xffffffffff047807 */ /* 0x000fc80004000000 */
[----:B------:R-:W-:Y:S01]  /*1c60*/  ISETP.NE.AND P0, PT, R4, RZ, PT ;  /* 0x000000ff0400720c */ /* 0x000fe20003f05270 */
[----:B------:R-:W-:-:S12]  /*1c70*/  IMAD.U32 R4, RZ, RZ, UR4 ;  /* 0x00000004ff047e24 */ /* 0x000fd8000f8e00ff */
[----:B------:R-:W-:Y:S05]  /*1c80*/  @!P0 BRA `(.L_x_22) ;  /* 0xfffffffc00dc8947 */ /* 0x000fea000383ffff */
.L_x_21:
[C---:B------:R-:W-:Y:S01]  /*1c90*/  VIADD R5, R4.reuse, 0x10 ;  /* 0x0000001004057836 */ /* 0x040fe20000000000 */
[----:B------:R-:W-:Y:S01]  /*1ca0*/  UMOV UR4, 0x50 ;  /* 0x0000005000047882 */ /* 0x000fe20000000000 */
[----:B------:R-:W-:Y:S01]  /*1cb0*/  SHF.L.U32 R3, R3, R4, RZ ;  /* 0x0000000403037219 */ /* 0x000fe200000006ff */
[----:B------:R-:W-:Y:S01]  /*1cc0*/  ULEA UR4, UR6, UR4, 0x18 ;  /* 0x0000000406047291 */ /* 0x000fe2000f8ec0ff */
[----:B------:R-:W-:Y:S01]  /*1cd0*/  IMAD.SHL.U32 R4, R4, 0x20, RZ ;  /* 0x0000002004047824 */ /* 0x000fe200078e00ff */
[----:B------:R-:W-:-:S04]  /*1ce0*/  SHF.L.U32 R2, R2, R5, RZ ;  /* 0x0000000502027219 */ /* 0x000fc800000006ff */
[----:B------:R-:W-:-:S05]  /*1cf0*/  LOP3.LUT R2, R2, R3, RZ, 0xfc, !PT ;  /* 0x0000000302027212 */ /* 0x000fca00078efcff */
[----:B------:R1:W-:Y:S04]  /*1d00*/  ATOMS.OR RZ, [UR4], R2 ;  /* 0x00000002ffff798c */ /* 0x0003e8000b000004 */
[----:B------:R1:W-:Y:S01]  /*1d10*/  STS [UR5+0x78], R4 ;  /* 0x00007804ff007988 */ /* 0x0003e20008000805 */
[----:B------:R-:W-:Y:S05]  /*1d20*/  BRA `(.L_x_20) ;  /* 0x0000000000107947 */ /* 0x000fea0003800000 */
.L_x_19:
[----:B------:R-:W-:-:S05]  /*1d30*/  MOV R2, 0xffffffff ;  /* 0xffffffff00027802 */ /* 0x000fca0000000f00 */
[----:B------:R1:W-:Y:S02]  /*1d40*/  STS [UR5+0x78], R2 ;  /* 0x00007802ff007988 */ /* 0x0003e40008000805 */
[----:B-1----:R-:W-:Y:S02]  /*1d50*/  MOV R2, 0x1d70 ;  /* 0x00001d7000027802 */ /* 0x002fe40000000f00 */
[----:B------:R-:W-:Y:S05]  /*1d60*/  CALL.REL.NOINC `($__internal_1_$__cuda_sm10x_tcgen05_guardrail_trap_phase_invalid_during_alloc) ;  /* 0x0000002000787944 */ /* 0x000fea0003c00000 */
.L_x_20:
[----:B------:R-:W-:Y:S05]  /*1d70*/  WARPSYNC.ALL ;  /* 0x0000000000007948 */ /* 0x000fea0003800000 */
[----:B------:R-:W-:Y:S01]  /*1d80*/  NOP ;  /* 0x0000000000007918 */ /* 0x000fe20000000000 */
.L_x_18:
[----:B------:R-:W2:Y:S08]  /*1d90*/  S2UR UR4, SR_CgaCtaId ;  /* 0x00000000000479c3 */ /* 0x000eb00000008800 */
[----:B------:R-:W-:Y:S06]  /*1da0*/  BAR.SYNC.DEFER_BLOCKING 0x3, 0xa0 ;  /* 0x00c2800000007b1d */ /* 0x000fec0000010000 */
[----:B------:R-:W-:-:S02]  /*1db0*/  UMOV UR5, 0x400 ;  /* 0x0000040000057882 */ /* 0x000fc40000000000 */
[----:B------:R-:W3:Y:S01]  /*1dc0*/  S2UR UR35, SR_CTAID.Z ;  /* 0x00000000002379c3 */ /* 0x000ee20000002700 */
[----:B--2---:R-:W-:-:S06]  /*1dd0*/  ULEA UR4, UR4, UR5, 0x18 ;  /* 0x0000000504047291 */ /* 0x004fcc000f8ec0ff */
[----:B------:R-:W-:Y:S01]  /*1de0*/  MOV R3, UR4 ;  /* 0x0000000400037c02 */ /* 0x000fe20008000f00 */
[----:B---3--:R-:W-:-:S04]  /*1df0*/  UISETP.GT.U32.AND UP0, UPT, UR35, 0x3ff, UPT ;  /* 0x000003ff2300788c */ /* 0x008fc8000bf04070 */
[----:B------:R2:W3:Y:S05]  /*1e00*/  LDS R63, [R3+0x78] ;  /* 0x00007800033f7984 */ /* 0x0004ea0000000800 */
[----:B------:R-:W-:Y:S05]  /*1e10*/  BRA.U UP0, `(.L_x_23) ;  /* 0x0000001900e47547 */ /* 0x000fea000b800000 */
[----:B------:R-:W4:Y:S01]  /*1e20*/  LDCU.64 UR4, c[0x0][0x648] ;  /* 0x0000c900ff0477ac */ /* 0x000f220008000a00 */
[----:B-1---5:R-:W-:Y:S01]  /*1e30*/  IMAD.SHL.U32 R2, R0, 0x40, RZ ;  /* 0x0000004000027824 */ /* 0x022fe200078e00ff */
[----:B------:R-:W-:Y:S01]  /*1e40*/  SHF.R.U32.HI R0, RZ, 0x5, R0 ;  /* 0x00000005ff007819 */ /* 0x000fe20000011600 */
[----:B------:R-:W1:Y:S01]  /*1e50*/  S2UR UR32, SR_CgaCtaId ;  /* 0x00000000002079c3 */ /* 0x000e620000008800 */
[----:B------:R-:W5:Y:S01]  /*1e60*/  LDCU UR39, c[0x0][0x374] ;  /* 0x00006e80ff2777ac */ /* 0x000f620008000800 */
[----:B------:R-:W2:Y:S01]  /*1e70*/  S2R R41, SR_LANEID ;  /* 0x0000000000297919 */ /* 0x000ea20000000000 */
[----:B------:R-:W-:Y:S01]  /*1e80*/  LOP3.LUT R5, R2, 0x7c0, RZ, 0xc0, !PT ;  /* 0x000007c002057812 */ /* 0x000fe200078ec0ff */
[----:B------:R-:W-:Y:S01]  /*1e90*/  BSSY B1, `(.L_x_23) ;  /* 0x00001b1000017945 */ /* 0x000fe20003800000 */
[----:B------:R-:W3:Y:S01]  /*1ea0*/  LDCU.64 UR44, c[0x0][0x348] ;  /* 0x00006900ff2c77ac */ /* 0x000ee20008000a00 */
[----:B------:R-:W-:Y:S01]  /*1eb0*/  IMAD.U32 R62, RZ, RZ, UR35 ;  /* 0x00000023ff3e7e24 */ /* 0x000fe2000f8e00ff */
[----:B------:R-:W-:Y:S01]  /*1ec0*/  CS2R R42, SRZ ;  /* 0x00000000002a7805 */ /* 0x000fe2000001ff00 */
[C---:B------:R-:W-:Y:S01]  /*1ed0*/  IMAD R2, R0.reuse, 0x800, R5 ;  /* 0x0000080000027824 */ /* 0x040fe200078e0205 */
[----:B------:R-:W1:Y:S01]  /*1ee0*/  S2UR UR30, SR_CgaCtaId ;  /* 0x00000000001e79c3 */ /* 0x000e620000008800 */
[----:B------:R-:W5:Y:S01]  /*1ef0*/  LDCU UR37, c[0x0][0x370] ;  /* 0x00006e00ff2577ac */ /* 0x000f620008000800 */
[----:B------:R-:W-:Y:S01]  /*1f00*/  IMAD.MOV.U32 R40, RZ, RZ, RZ ;  /* 0x000000ffff287224 */ /* 0x000fe200078e00ff */
[C---:B---3--:R-:W-:Y:S01]  /*1f10*/  LEA R61, R0.reuse, R63, 0x15 ;  /* 0x0000003f003d7211 */ /* 0x048fe200078ea8ff */
[----:B------:R-:W-:Y:S01]  /*1f20*/  IMAD.IADD R5, R3, 0x1, R2 ;  /* 0x0000000103057824 */ /* 0x000fe200078e0202 */
[----:B------:R-:W3:Y:S01]  /*1f30*/  LDCU UR48, c[0x0][0x378] ;  /* 0x00006f00ff3077ac */ /* 0x000ee20008000800 */
[----:B------:R-:W-:-:S02]  /*1f40*/  IMAD R60, R0, 0x4, R3 ;  /* 0x00000004003c7824 */ /* 0x000fc400078e0203 */
[----:B------:R-:W1:Y:S01]  /*1f50*/  S2UR UR28, SR_CgaCtaId ;  /* 0x00000000001c79c3 */ /* 0x000e620000008800 */
[----:B----4-:R-:W-:Y:S01]  /*1f60*/  UIMAD.WIDE.U32 UR6, UR35, UR5, URZ ;  /* 0x00000005230672a5 */ /* 0x010fe2000f8e00ff */
[C---:B------:R-:W-:Y:S01]  /*1f70*/  VIADD R2, R5.reuse, 0x430 ;  /* 0x0000043005027836 */ /* 0x040fe20000000000 */
[----:B------:R-:W-:Y:S01]  /*1f80*/  UMOV UR33, 0x400 ;  /* 0x0000040000217882 */ /* 0x000fe20000000000 */
[C---:B------:R-:W-:Y:S01]  /*1f90*/  VIADD R7, R5.reuse, 0x420 ;  /* 0x0000042005077836 */ /* 0x040fe20000000000 */
[----:B------:R-:W-:Y:S02]  /*1fa0*/  UIADD3 UR5, UPT, UPT, -UR7, UR35, URZ ;  /* 0x0000002307057290 */ /* 0x000fe4000fffe1ff */
[----:B------:R-:W-:Y:S01]  /*1fb0*/  SHF.R.U32.HI R47, RZ, 0x3, R2 ;  /* 0x00000003ff2f7819 */ /* 0x000fe20000011602 */
[----:B------:R-:W4:Y:S01]  /*1fc0*/  S2UR UR26, SR_CgaCtaId ;  /* 0x00000000001a79c3 */ /* 0x000f220000008800 */
[----:B------:R-:W-:Y:S01]  /*1fd0*/  USHF.R.U32.HI UR5, URZ, UR23, UR5 ;  /* 0x00000017ff057299 */ /* 0x000fe20008011605 */
[----:B------:R-:W-:Y:S01]  /*1fe0*/  SHF.R.U32.HI R46, RZ, 0x3, R7 ;  /* 0x00000003ff2e7819 */ /* 0x000fe20000011607 */
[----:B------:R-:W-:Y:S01]  /*1ff0*/  UIADD3 UR42, UP3, UPT, UR44, 0x240, URZ ;  /* 0x000002402c2a7890 */ /* 0x000fe2000ff7e0ff */
[----:B------:R-:W-:Y:S01]  /*2000*/  LOP3.LUT R47, R2, 0x30, R47, 0x78, !PT ;  /* 0x00000030022f7812 */ /* 0x000fe200078e782f */
[----:B------:R-:W1:Y:S01]  /*2010*/  LDCU UR6, c[0x0][0x658] ;  /* 0x0000cb00ff0677ac */ /* 0x000e620008000800 */
[C---:B------:R-:W-:Y:S01]  /*2020*/  VIADD R2, R5.reuse, 0x410 ;  /* 0x0000041005027836 */ /* 0x040fe20000000000 */
[----:B------:R-:W-:Y:S01]  /*2030*/  IADD3 R5, PT, PT, R5, 0x400, RZ ;  /* 0x0000040005057810 */ /* 0x000fe20007ffe0ff */
[----:B------:R-:W2:Y:S01]  /*2040*/  S2UR UR24, SR_CgaCtaId ;  /* 0x00000000001879c3 */ /* 0x000ea20000008800 */
[----:B------:R-:W-:Y:S01]  /*2050*/  UIADD3 UR5, UPT, UPT, UR7, UR5, URZ ;  /* 0x0000000507057290 */ /* 0x000fe2000fffe0ff */
[----:B------:R-:W-:Y:S01]  /*2060*/  LOP3.LUT R46, R7, 0x30, R46, 0x78, !PT ;  /* 0x00000030072e7812 */ /* 0x000fe200078e782e */
[----:B------:R-:W-:Y:S01]  /*2070*/  UIADD3 UR40, UP2, UPT, UR44, 0x240, URZ ;  /* 0x000002402c287890 */ /* 0x000fe2000ff5e0ff */
[----:B------:R-:W-:Y:S01]  /*2080*/  SHF.R.U32.HI R45, RZ, 0x3, R2 ;  /* 0x00000003ff2d7819 */ /* 0x000fe20000011602 */
[----:B------:R-:W-:Y:S01]  /*2090*/  USHF.R.U32.HI UR34, URZ, UR22, UR5 ;  /* 0x00000016ff227299 */ /* 0x000fe20008011605 */
[----:B------:R-:W-:Y:S01]  /*20a0*/  SHF.R.U32.HI R44, RZ, 0x3, R5 ;  /* 0x00000003ff2c7819 */ /* 0x000fe20000011605 */
[----:B------:R-:W-:Y:S01]  /*20b0*/  UIADD3 UR38, UP1, UPT, UR44, 0x240, URZ ;  /* 0x000002402c267890 */ /* 0x000fe2000ff3e0ff */
[----:B------:R-:W-:Y:S01]  /*20c0*/  LOP3.LUT R45, R2, 0x30, R45, 0x78, !PT ;  /* 0x00000030022d7812 */ /* 0x000fe200078e782d */
[----:B------:R-:W-:Y:S01]  /*20d0*/  UIADD3 UR34, UPT, UPT, -UR34, URZ, URZ ;  /* 0x000000ff22227290 */ /* 0x000fe2000fffe1ff */
[----:B------:R-:W-:Y:S01]  /*20e0*/  LOP3.LUT R44, R5, 0x30, R44, 0x78, !PT ;  /* 0x00000030052c7812 */ /* 0x000fe200078e782c */
[----:B------:R-:W-:-:S02]  /*20f0*/  UIADD3 UR36, UP0, UPT, UR44, 0x240, URZ ;  /* 0x000002402c247890 */ /* 0x000fc4000ff1e0ff */
[----:B------:R-:W-:Y:S01]  /*2100*/  UIMAD UR34, UR34, UR4, UR35 ;  /* 0x00000004222272a4 */ /* 0x000fe2000f8e0223 */
[----:B------:R-:W2:Y:S03]  /*2110*/  LDCU.64 UR4, c[0x0][0x660] ;  /* 0x0000cc00ff0477ac */ /* 0x000ea60008000a00 */
[----:B-1----:R-:W-:Y:S02]  /*2120*/  UIMAD.WIDE.U32 UR6, UR34, UR6, URZ ;  /* 0x00000006220672a5 */ /* 0x002fe4000f8e00ff */
[----:B-----5:R-:W-:Y:S02]  /*2130*/  UIMAD UR49, UR39, UR37, URZ ;  /* 0x00000025273172a4 */ /* 0x020fe4000f8e02ff */
[----:B------:R-:W-:Y:S01]  /*2140*/  UIADD3 UR6, UPT, UPT, UR34, -UR7, URZ ;  /* 0x8000000722067290 */ /* 0x000fe2000fffe0ff */
[----:B------:R-:W-:Y:S01]  /*2150*/  UMOV UR31, 0x400 ;  /* 0x00000400001f7882 */ /* 0x000fe20000000000 */
[----:B------:R-:W-:-:S02]  /*2160*/  UMOV UR29, 0x400 ;  /* 0x00000400001d7882 */ /* 0x000fc40000000000 */
[----:B------:R-:W-:Y:S01]  /*2170*/  USHF.R.U32.HI UR6, URZ, UR21, UR6 ;  /* 0x00000015ff067299 */ /* 0x000fe20008011606 */
[----:B------:R-:W-:Y:S01]  /*2180*/  UMOV UR27, 0x400 ;  /* 0x00000400001b7882 */ /* 0x000fe20000000000 */
[----:B------:R-:W-:Y:S02]  /*2190*/  UMOV UR25, 0x400 ;  /* 0x0000040000197882 */ /* 0x000fe40000000000 */
[----:B------:R-:W-:Y:S01]  /*21a0*/  UIADD3 UR6, UPT, UPT, UR7, UR6, URZ ;  /* 0x0000000607067290 */ /* 0x000fe2000fffe0ff */
[----:B------:R-:W1:Y:S03]  /*21b0*/  LDCU.64 UR46, c[0x0][0x358] ;  /* 0x00006b00ff2e77ac */ /* 0x000e660008000a00 */
[----:B------:R-:W-:Y:S01]  /*21c0*/  USHF.R.U32.HI UR6, URZ, UR13, UR6 ;  /* 0x0000000dff067299 */ /* 0x000fe20008011606 */
[----:B------:R-:W5:Y:S03]  /*21d0*/  LDCU UR20, c[0x0][0x658] ;  /* 0x0000cb00ff1477ac */ /* 0x000f660008000800 */
[----:B--2---:R-:W-:Y:S01]  /*21e0*/  UIMAD.WIDE.U32 UR8, UR6, UR5, URZ ;  /* 0x00000005060872a5 */ /* 0x004fe2000f8e00ff */
[----:B------:R-:W2:Y:S01]  /*21f0*/  LDCU UR19, c[0x0][0x654] ;  /* 0x0000ca80ff1377ac */ /* 0x000ea20008000800 */
[----:B------:R-:W1:Y:S05]  /*2200*/  LDCU.64 UR10, c[0x0][0x648] ;  /* 0x0000c900ff0a77ac */ /* 0x000e6a0008000a00 */
[----:B------:R-:W-:-:S04]  /*2210*/  UMOV UR7, UR9 ;  /* 0x0000000900077c82 */ /* 0x000fc80008000000 */
[----:B------:R-:W1:Y:S01]  /*2220*/  LDCU.64 UR8, c[0x0][0x660] ;  /* 0x0000cc00ff0877ac */ /* 0x000e620008000a00 */
[----:B------:R-:W-:Y:S02]  /*2230*/  UIADD3 UR5, UPT, UPT, UR6, -UR7, URZ ;  /* 0x8000000706057290 */ /* 0x000fe4000fffe0ff */
[----:B------:R-:W-:Y:S02]  /*2240*/  ULEA UR18, UR32, UR33, 0x18 ;  /* 0x0000002120127291 */ /* 0x000fe4000f8ec0ff */
[----:B------:R-:W-:Y:S02]  /*2250*/  USHF.R.U32.HI UR5, URZ, UR15, UR5 ;  /* 0x0000000fff057299 */ /* 0x000fe40008011605 */
[----:B------:R-:W-:Y:S02]  /*2260*/  ULEA UR17, UR30, UR31, 0x18 ;  /* 0x0000001f1e117291 */ /* 0x000fe4000f8ec0ff */
[----:B------:R-:W-:Y:S02]  /*2270*/  UIADD3 UR7, UPT, UPT, UR7, UR5, URZ ;  /* 0x0000000507077290 */ /* 0x000fe4000fffe0ff */
[----:B------:R-:W-:-:S02]  /*2280*/  ULEA UR16, UR28, UR29, 0x18 ;  /* 0x0000001d1c107291 */ /* 0x000fc4000f8ec0ff */
[----:B------:R-:W-:Y:S02]  /*2290*/  USHF.R.U32.HI UR7, URZ, UR14, UR7 ;  /* 0x0000000eff077299 */ /* 0x000fe40008011607 */
[----:B----4-:R-:W-:Y:S01]  /*22a0*/  ULEA UR12, UR26, UR27, 0x18 ;  /* 0x0000001b1a0c7291 */ /* 0x010fe2000f8ec0ff */
[----:B------:R-:W4:Y:S01]  /*22b0*/  LDCU UR5, c[0x0][0x654] ;  /* 0x0000ca80ff0577ac */ /* 0x000f220008000800 */
[----:B------:R-:W-:Y:S02]  /*22c0*/  UIADD3 UR7, UPT, UPT, -UR7, URZ, URZ ;  /* 0x000000ff07077290 */ /* 0x000fe4000fffe1ff */
[----:B------:R-:W-:Y:S02]  /*22d0*/  UIADD3.X UR43, UPT, UPT, URZ, UR45, URZ, UP3, !UPT ;  /* 0x0000002dff2b7290 */ /* 0x000fe40009ffe4ff */
[----:B------:R-:W-:Y:S02]  /*22e0*/  UIMAD UR4, UR7, UR4, UR6 ;  /* 0x00000004070472a4 */ /* 0x000fe4000f8e0206 */
[----:B------:R-:W-:-:S02]  /*22f0*/  UIADD3 UR6, UPT, UPT, -UR6, URZ, URZ ;  /* 0x000000ff06067290 */ /* 0x000fc4000fffe1ff */
[----:B------:R-:W-:Y:S02]  /*2300*/  ULEA UR7, UR24, UR25, 0x18 ;  /* 0x0000001918077291 */ /* 0x000fe4000f8ec0ff */
[----:B------:R-:W-:Y:S01]  /*2310*/  IMAD.U32 R65, RZ, RZ, UR4 ;  /* 0x00000004ff417e24 */ /* 0x000fe2000f8e00ff */
[----:B------:R-:W-:Y:S02]  /*2320*/  UIADD3.X UR41, UPT, UPT, URZ, UR45, URZ, UP2, !UPT ;  /* 0x0000002dff297290 */ /* 0x000fe400097fe4ff */
[----:B------:R-:W-:Y:S02]  /*2330*/  UIADD3.X UR39, UPT, UPT, URZ, UR45, URZ, UP1, !UPT ;  /* 0x0000002dff277290 */ /* 0x000fe40008ffe4ff */
[----:B----4-:R-:W-:Y:S02]  /*2340*/  UIMAD UR5, UR6, UR5, UR34 ;  /* 0x00000005060572a4 */ /* 0x010fe4000f8e0222 */
[----:B------:R-:W-:Y:S02]  /*2350*/  UIADD3.X UR37, UPT, UPT, URZ, UR45, URZ, UP0, !UPT ;  /* 0x0000002dff257290 */ /* 0x000fe400087fe4ff */
[----:B---3--:R-:W-:-:S02]  /*2360*/  UIMAD UR34, UR49, UR48, URZ ;  /* 0x00000030312272a4 */ /* 0x008fc4000f8e02ff */
[----:B-12--5:R-:W-:-:S10]  /*2370*/  IMAD.U32 R66, RZ, RZ, UR5 ;  /* 0x00000005ff427e24 */ /* 0x026fd4000f8e00ff */
.L_x_36:
[----:B------:R-:W-:Y:S01]  /*2380*/  LEA R2, R40, R3, 0x3 ;  /* 0x0000000328027211 */ /* 0x000fe200078e18ff */
[----:B------:R-:W-:Y:S01]  /*2390*/  BSSY B0, `(.L_x_24) ;  /* 0x0000005000007945 */ /* 0x000fe20003800000 */
[----:B------:R-:W-:Y:S02]  /*23a0*/  SHF.L.U32 R5, R42, 0x1f, RZ ;  /* 0x0000001f2a057819 */ /* 0x000fe400000006ff */
[----:B------:R-:W-:Y:S02]  /*23b0*/  LEA R64, R40, R61, 0x7 ;  /* 0x0000003d28407211 */ /* 0x000fe400078e38ff */
[----:B-1----:R-:W1:Y:S02]  /*23c0*/  SYNCS.PHASECHK.TRANS64.TRYWAIT P0, [R2+URZ+0x50], R5 ;  /* 0x00005005020075a7 */ /* 0x002e6400080011ff */
[----:B-1----:R-:W-:Y:S05]  /*23d0*/  @!P0 BRA `(.L_x_25) ;  /* 0x0000001800b88947 */ /* 0x002fea0003800000 */
.L_x_48:
[----:B------:R-:W-:Y:S05]  /*23e0*/  BSYNC B0 ;  /* 0x0000000000007941 */ /* 0x000fea0003800000 */
.L_x_24:
[----:B------:R-:W-:Y:S01]  /*23f0*/  R2UR UR4, R64 ;  /* 0x00000000400472ca */ /* 0x000fe200000e0000 */
[----:B------:R-:W-:Y:S02]  /*2400*/  IMAD.SHL.U32 R56, R43, 0x4, RZ ;  /* 0x000000042b387824 */ /* 0x000fe400078e00ff */
[----:B------:R-:W-:Y:S02]  /*2410*/  IMAD.SHL.U32 R66, R66, 0x80, RZ ;  /* 0x0000008042427824 */ /* 0x000fe400078e00ff */
[----:B------:R-:W-:-:S04]  /*2420*/  IMAD.HI R37, R56, 0x66666667, RZ ;  /* 0x6666666738257827 */ /* 0x000fc800078e02ff */
[----:B------:R-:W-:Y:S01]  /*2430*/  IMAD.SHL.U32 R65, R65, 0x80, RZ ;  /* 0x0000008041417824 */ /* 0x000fe200078e00ff */
[----:B------:R-:W-:-:S03]  /*2440*/  SHF.R.S32.HI R36, RZ, 0x1, R37 ;  /* 0x00000001ff247819 */ /* 0x000fc60000011425 */
[----:B-1----:R-:W1:Y:S01]  /*2450*/  LDTM.x32 R4, tmem[UR4] ;  /* 0x00000004000479ee */ /* 0x002e6200082c0000 */
[----:B------:R-:W-:-:S05]  /*2460*/  LEA.HI R37, R37, R36, RZ, 0x1 ;  /* 0x0000002425257211 */ /* 0x000fca00078f08ff */
[----:B------:R-:W-:-:S04]  /*2470*/  IMAD R56, R37, -0x5, R56 ;  /* 0xfffffffb25387824 */ /* 0x000fc800078e0238 */
[----:B------:R-:W-:Y:S01]  /*2480*/  IMAD R48, R56, 0x2000, R44 ;  /* 0x0000200038307824 */ /* 0x000fe200078e022c */
[----:B-1----:R-:W-:Y:S02]  /*2490*/  FMNMX.NAN R58, |R15|, |R31|, !PT ;  /* 0x4000001f0f3a7209 */ /* 0x002fe40007820200 */
[----:B------:R-:W-:Y:S02]  /*24a0*/  FMNMX.NAN R50, |R19|, |R35|, !PT ;  /* 0x4000002313327209 */ /* 0x000fe40007820200 */
[----:B------:R-:W-:Y:S02]  /*24b0*/  F2FP.BF16.F32.PACK_AB R39, R11, R10 ;  /* 0x0000000a0b27723e */ /* 0x000fe400000010ff */
[----:B------:R-:W-:Y:S02]  /*24c0*/  F2FP.BF16.F32.PACK_AB R37, R7, R6 ;  /* 0x000000060725723e */ /* 0x000fe400000010ff */
[----:B------:R-:W-:Y:S02]  /*24d0*/  F2FP.BF16.F32.PACK_AB R38, R9, R8 ;  /* 0x000000080926723e */ /* 0x000fe400000010ff */
[----:B------:R-:W-:-:S02]  /*24e0*/  F2FP.BF16.F32.PACK_AB R36, R5, R4 ;  /* 0x000000040524723e */ /* 0x000fc400000010ff */
[----:B------:R-:W-:Y:S02]  /*24f0*/  FMNMX.NAN R49, |R18|, |R34|, !PT ;  /* 0x4000002212317209 */ /* 0x000fe40007820200 */
[----:B------:R-:W-:Y:S01]  /*2500*/  FMNMX3.NAN R58, |R7|, |R23|, R58, !PT ;  /* 0x40000017073a7276 */ /* 0x000fe2000782023a */
[----:B------:R1:W-:Y:S01]  /*2510*/  STS.128 [R48], R36 ;  /* 0x0000002430007388 */ /* 0x0003e20000000c00 */
[----:B------:R-:W-:Y:S02]  /*2520*/  F2FP.BF16.F32.PACK_AB R53, R15, R14 ;  /* 0x0000000e0f35723e */ /* 0x000fe400000010ff */
[----:B------:R-:W-:Y:S02]  /*2530*/  FMNMX.NAN R7, |R14|, |R30|, !PT ;  /* 0x4000001e0e077209 */ /* 0x000fe40007820200 */
[----:B------:R-:W-:Y:S02]  /*2540*/  FMNMX.NAN R15, |R16|, |R32|, !PT ;  /* 0x40000020100f7209 */ /* 0x000fe40007820200 */
[----:B------:R-:W-:-:S02]  /*2550*/  F2FP.BF16.F32.PACK_AB R54, R17, R16 ;  /* 0x000000101136723e */ /* 0x000fc400000010ff */
[----:B------:R-:W-:Y:S02]  /*2560*/  FMNMX3.NAN R11, |R11|, |R27|, R50, !PT ;  /* 0x4000001b0b0b7276 */ /* 0x000fe40007820232 */
[----:B------:R-:W-:Y:S02]  /*2570*/  FMNMX.NAN R14, |R17|, |R33|, !PT ;  /* 0x40000021110e7209 */ /* 0x000fe40007820200 */
[C---:B------:R-:W-:Y:S02]  /*2580*/  FMNMX.NAN R16, |R13|.reuse, |R29|, !PT ;  /* 0x4000001d0d107209 */ /* 0x040fe40007820200 */
[----:B------:R-:W-:Y:S01]  /*2590*/  F2FP.BF16.F32.PACK_AB R52, R13, R12 ;  /* 0x0000000c0d34723e */ /* 0x000fe200000010ff */
[C---:B------:R-:W-:Y:S01]  /*25a0*/  IMAD R13, R56.reuse, 0x2000, R45 ;  /* 0x00002000380d7824 */ /* 0x040fe200078e022d */
[----:B------:R-:W-:Y:S02]  /*25b0*/  F2FP.BF16.F32.PACK_AB R51, R35, R34 ;  /* 0x000000222333723e */ /* 0x000fe400000010ff */
[----:B------:R-:W-:Y:S01]  /*25c0*/  F2FP.BF16.F32.PACK_AB R55, R19, R18 ;  /* 0x000000121337723e */ /* 0x000fe200000010ff */
[----:B------:R-:W-:Y:S01]  /*25d0*/  IMAD R18, R56, 0x2000, R47 ;  /* 0x0000200038127824 */ /* 0x000fe200078e022f */
[----:B------:R-:W-:-:S02]  /*25e0*/  F2FP.BF16.F32.PACK_AB R50, R33, R32 ;  /* 0x000000202132723e */ /* 0x000fc400000010ff */
[----:B------:R-:W-:Y:S01]  /*25f0*/  FMNMX.NAN R17, |R12|, |R28|, !PT ;  /* 0x4000001c0c117209 */ /* 0x000fe20007820200 */
[----:B------:R-:W-:Y:S01]  /*2600*/  IMAD R12, R56, 0x2000, R46 ;  /* 0x00002000380c7824 */ /* 0x000fe200078e022e */
[-C--:B------:R-:W-:Y:S01]  /*2610*/  FMNMX3.NAN R10, |R10|, |R26|.reuse, R49, !PT ;  /* 0x4000001a0a0a7276 */ /* 0x080fe20007820231 */
[----:B------:R2:W-:Y:S01]  /*2620*/  STS.128 [R13], R52 ;  /* 0x000000340d007388 */ /* 0x0005e20000000c00 */
[----:B------:R-:W-:Y:S02]  /*2630*/  F2FP.BF16.F32.PACK_AB R35, R27, R26 ;  /* 0x0000001a1b23723e */ /* 0x000fe400000010ff */
[----:B------:R-:W-:Y:S02]  /*2640*/  F2FP.BF16.F32.PACK_AB R33, R23, R22 ;  /* 0x000000161721723e */ /* 0x000fe400000010ff */
[----:B------:R-:W-:Y:S02]  /*2650*/  F2FP.BF16.F32.PACK_AB R34, R25, R24 ;  /* 0x000000181922723e */ /* 0x000fe400000010ff */
[----:B------:R-:W-:-:S02]  /*2660*/  F2FP.BF16.F32.PACK_AB R32, R21, R20 ;  /* 0x000000141520723e */ /* 0x000fc400000010ff */
[----:B------:R-:W-:Y:S02]  /*2670*/  F2FP.BF16.F32.PACK_AB R49, R31, R30 ;  /* 0x0000001e1f31723e */ /* 0x000fe400000010ff */
[----:B-1----:R-:W-:Y:S01]  /*2680*/  F2FP.BF16.F32.PACK_AB R48, R29, R28 ;  /* 0x0000001c1d30723e */ /* 0x002fe200000010ff */
[----:B------:R2:W-:Y:S01]  /*2690*/  STS.128 [R12], R32 ;  /* 0x000000200c007388 */ /* 0x0005e20000000c00 */
[----:B------:R-:W-:Y:S02]  /*26a0*/  FMNMX3.NAN R7, |R6|, |R22|, R7, !PT ;  /* 0x4000001606077276 */ /* 0x000fe40007820207 */
[----:B------:R-:W-:Y:S01]  /*26b0*/  FMNMX3.NAN R14, |R9|, |R25|, R14, !PT ;  /* 0x40000019090e7276 */ /* 0x000fe2000782020e */
[----:B------:R2:W-:Y:S01]  /*26c0*/  STS.128 [R18], R48 ;  /* 0x0000003012007388 */ /* 0x0005e20000000c00 */
[----:B------:R-:W-:Y:S02]  /*26d0*/  FMNMX3.NAN R15, |R8|, |R24|, R15, !PT ;  /* 0x40000018080f7276 */ /* 0x000fe4000782020f */
[----:B------:R-:W-:Y:S01]  /*26e0*/  FMNMX3.NAN R5, |R5|, |R21|, R16, !PT ;  /* 0x4000001505057276 */ /* 0x000fe20007820210 */
[----:B------:R1:W-:Y:S06]  /*26f0*/  MEMBAR.ALL.CTA ;  /* 0x0000000000007992 */ /* 0x0003ec0000008000 */
[----:B-1----:R-:W1:Y:S01]  /*2700*/  FENCE.VIEW.ASYNC.S ;  /* 0x00000000000073c6 */ /* 0x002e620000000000 */
[----:B------:R-:W-:-:S02]  /*2710*/  FMNMX3.NAN R4, |R4|, |R20|, R17, !PT ;  /* 0x4000001404047276 */ /* 0x000fc40007820211 */
[----:B------:R-:W-:Y:S02]  /*2720*/  FMNMX.NAN R11, R11, R58, !PT ;  /* 0x0000003a0b0b7209 */ /* 0x000fe40007820000 */
[----:B------:R-:W-:Y:S02]  /*2730*/  FMNMX.NAN R7, R10, R7, !PT ;  /* 0x000000070a077209 */ /* 0x000fe40007820000 */
[----:B------:R-:W-:Y:S02]  /*2740*/  FMNMX3.NAN R5, R5, R14, R11, !PT ;  /* 0x0000000e05057276 */ /* 0x000fe4000782000b */
[----:B------:R-:W-:-:S04]  /*2750*/  FMNMX3.NAN R4, R4, R15, R7, !PT ;  /* 0x0000000f04047276 */ /* 0x000fc80007820007 */
[----:B------:R-:W-:-:S04]  /*2760*/  FMNMX3.NAN R5, R4, R5, RZ, !PT ;  /* 0x0000000504057276 */ /* 0x000fc800078200ff */
[----:B------:R-:W-:Y:S01]  /*2770*/  FMNMX R68, RZ, R5, !PT ;  /* 0x00000005ff447209 */ /* 0x000fe20007800000 */
[----:B-1----:R-:W-:Y:S06]  /*2780*/  BAR.SYNC.DEFER_BLOCKING 0x2, 0x80 ;  /* 0x0082000000007b1d */ /* 0x002fec0000010000 */
[----:B------:R-:W-:Y:S05]  /*2790*/  BRA.U !UP4, `(.L_x_26) ;  /* 0x000000010c447547 */ /* 0x000fea000b800000 */
[----:B------:R-:W-:Y:S01]  /*27a0*/  IMAD.SHL.U32 R4, R56, 0x1000, RZ ;  /* 0x0000100038047824 */ /* 0x000fe200078e00ff */
[----:B------:R-:W-:Y:S02]  /*27b0*/  MOV R3, UR18 ;  /* 0x0000001200037c02 */ /* 0x000fe40008000f00 */
[----:B------:R-:W-:Y:S02]  /*27c0*/  PLOP3.LUT P0, PT, PT, PT, PT, 0x80, 0x8 ;  /* 0x000000000008781c */ /* 0x000fe40003f0f070 */
[----:B------:R-:W-:-:S05]  /*27d0*/  IADD3 R4, PT, PT, R3, R4, R4 ;  /* 0x0000000403047210 */ /* 0x000fca0007ffe004 */
[----:B------:R-:W-:-:S07]  /*27e0*/  VIADD R4, R4, 0x400 ;  /* 0x0000040004047836 */ /* 0x000fce0000000000 */
.L_x_27:
[----:B------:R-:W-:Y:S02]  /*27f0*/  PLOP3.LUT P1, PT, P1, P0, PT, 0xf2, 0x2f ;  /* 0x00000000002f781c */ /* 0x000fe40000f21e72 */
[----:B------:R-:W-:-:S08]  /*2800*/  @P0 R2UR P1, UR6, R66 ;  /* 0x00000000420602ca */ /* 0x000fd00000020000 */
[----:B------:R-:W-:Y:S02]  /*2810*/  PLOP3.LUT P1, PT, P1, P0, PT, 0xf2, 0x2f ;  /* 0x00000000002f781c */ /* 0x000fe40000f21e72 */
[----:B------:R-:W-:-:S08]  /*2820*/  @P0 R2UR.OR P1, UR5, R65 ;  /* 0x00000000410502ca */ /* 0x000fd00000120000 */
[----:B------:R-:W-:Y:S02]  /*2830*/  PLOP3.LUT P1, PT, P1, P0, PT, 0xf2, 0x2f ;  /* 0x00000000002f781c */ /* 0x000fe40000f21e72 */
[----:B------:R-:W-:-:S08]  /*2840*/  @P0 R2UR.OR P1, UR4, R4 ;  /* 0x00000000040402ca */ /* 0x000fd00000120000 */
[----:B------:R-:W-:Y:S02]  /*2850*/  @P0 PLOP3.LUT P0, PT, P1, PT, PT, 0x80, 0x8 ;  /* 0x000000000008081c */ /* 0x000fe40000f0f070 */
[----:B------:R-:W-:-:S03]  /*2860*/  PLOP3.LUT P1, PT, PT, PT, PT, 0x80, 0x8 ;  /* 0x000000000008781c */ /* 0x000fc60003f2f070 */
[----:B------:R1:W-:Y:S08]  /*2870*/  UTMASTG.2D [UR4], [UR42], desc[URZ] ;  /* 0x0000ff042a0073b5 */ /* 0x0003f00008009000 */
[----:B-1----:R-:W-:Y:S05]  /*2880*/  @P0 BRA.U.ANY `(.L_x_27) ;  /* 0xfffffffd00d80947 */ /* 0x002fea000393ffff */
[----:B------:R0:W-:Y:S01]  /*2890*/  UTMACMDFLUSH ;  /* 0x00000000000079b7 */ /* 0x0001e20000000000 */
[----:B------:R-:W-:-:S04]  /*28a0*/  DEPBAR.LE SB0, 0x4 ;  /* 0x000081000000791a */ /* 0x000fc80000000000 */
.L_x_26:
[----:B------:R-:W-:Y:S01]  /*28b0*/  R2UR UR4, R64 ;  /* 0x00000000400472ca */ /* 0x000fe200000e0000 */
[----:B------:R-:W-:Y:S01]  /*28c0*/  BAR.SYNC.DEFER_BLOCKING 0x2, 0x80 ;  /* 0x0082000000007b1d */ /* 0x000fe20000010000 */
[----:B------:R-:W-:-:S05]  /*28d0*/  VIADD R56, R56, 0x1 ;  /* 0x0000000138387836 */ /* 0x000fca0000000000 */
[----:B------:R-:W-:-:S04]  /*28e0*/  ISETP.NE.AND P0, PT, R56, 0x5, PT ;  /* 0x000000053800780c */ /* 0x000fc80003f05270 */
[----:B------:R-:W-:Y:S02]  /*28f0*/  SEL R67, R56, RZ, P0 ;  /* 0x000000ff38437207 */ /* 0x000fe40000000000 */
[----:B--2---:R-:W1:Y:S02]  /*2900*/  LDTM.x32 R4, tmem[UR4+0x20] ;  /* 0x00002004000479ee */ /* 0x004e6400082c0000 */
[----:B-1----:R-:W-:Y:S02]  /*2910*/  FMNMX.NAN R36, |R35|, |R19|, !PT ;  /* 0x4000001323247209 */ /* 0x002fe40007820200 */
[-C--:B------:R-:W-:Y:S02]  /*2920*/  F2FP.BF16.F32.PACK_AB R51, R19, R18.reuse ;  /* 0x000000121333723e */ /* 0x080fe400000010ff */
[----:B------:R-:W-:Y:S02]  /*2930*/  FMNMX.NAN R37, |R34|, |R18|, !PT ;  /* 0x4000001222257209 */ /* 0x000fe40007820200 */
[----:B------:R-:W-:-:S02]  /*2940*/  FMNMX.NAN R19, |R30|, |R14|, !PT ;  /* 0x4000000e1e137209 */ /* 0x000fc40007820200 */
[----:B------:R-:W-:Y:S02]  /*2950*/  FMNMX.NAN R18, |R31|, |R15|, !PT ;  /* 0x4000000f1f127209 */ /* 0x000fe40007820200 */
[----:B------:R-:W-:Y:S02]  /*2960*/  F2FP.BF16.F32.PACK_AB R39, R35, R34 ;  /* 0x000000222327723e */ /* 0x000fe400000010ff */
[C---:B------:R-:W-:Y:S02]  /*2970*/  FMNMX3.NAN R35, |R11|.reuse, |R27|, R36, !PT ;  /* 0x4000001b0b237276 */ /* 0x040fe40007820224 */
[----:B------:R-:W-:Y:S02]  /*2980*/  F2FP.BF16.F32.PACK_AB R59, R11, R10 ;  /* 0x0000000a0b3b723e */ /* 0x000fe400000010ff */
[----:B------:R-:W-:Y:S02]  /*2990*/  FMNMX3.NAN R34, |R10|, |R26|, R37, !PT ;  /* 0x4000001a0a227276 */ /* 0x000fe40007820225 */
[----:B------:R-:W-:-:S02]  /*29a0*/  FMNMX3.NAN R11, |R6|, |R22|, R19, !PT ;  /* 0x40000016060b7276 */ /* 0x000fc40007820213 */
[C---:B------:R-:W-:Y:S02]  /*29b0*/  F2FP.BF16.F32.PACK_AB R57, R7.reuse, R6 ;  /* 0x000000060739723e */ /* 0x040fe400000010ff */
[----:B------:R-:W-:Y:S02]  /*29c0*/  FMNMX3.NAN R10, |R7|, |R23|, R18, !PT ;  /* 0x40000017070a7276 */ /* 0x000fe40007820212 */
[----:B------:R-:W-:Y:S02]  /*29d0*/  FMNMX.NAN R6, |R33|, |R17|, !PT ;  /* 0x4000001121067209 */ /* 0x000fe40007820200 */
[----:B------:R-:W-:Y:S01]  /*29e0*/  F2FP.BF16.F32.PACK_AB R50, R17, R16 ;  /* 0x000000101132723e */ /* 0x000fe200000010ff */
[----:B------:R-:W-:Y:S01]  /*29f0*/  IMAD R17, R67, 0x2000, R44 ;  /* 0x0000200043117824 */ /* 0x000fe200078e022c */
[----:B------:R-:W-:Y:S02]  /*2a00*/  F2FP.BF16.F32.PACK_AB R49, R15, R14 ;  /* 0x0000000e0f31723e */ /* 0x000fe400000010ff */
[----:B------:R-:W-:Y:S01]  /*2a10*/  FMNMX.NAN R7, |R32|, |R16|, !PT ;  /* 0x4000001020077209 */ /* 0x000fe20007820200 */
[----:B------:R-:W-:Y:S01]  /*2a20*/  IMAD R16, R67, 0x2000, R45 ;  /* 0x0000200043107824 */ /* 0x000fe200078e022d */
[----:B------:R-:W-:-:S02]  /*2a30*/  F2FP.BF16.F32.PACK_AB R58, R9, R8 ;  /* 0x00000008093a723e */ /* 0x000fc400000010ff */
[----:B------:R-:W-:Y:S02]  /*2a40*/  F2FP.BF16.F32.PACK_AB R56, R5, R4 ;  /* 0x000000040538723e */ /* 0x000fe400000010ff */
[----:B------:R-:W-:Y:S02]  /*2a50*/  FMNMX.NAN R14, |R29|, |R13|, !PT ;  /* 0x4000000d1d0e7209 */ /* 0x000fe40007820200 */
[----:B------:R-:W-:Y:S01]  /*2a60*/  F2FP.BF16.F32.PACK_AB R48, R13, R12 ;  /* 0x0000000c0d30723e */ /* 0x000fe200000010ff */
[----:B------:R-:W-:Y:S01]  /*2a70*/  IMAD R13, R67, 0x2000, R46 ;  /* 0x00002000430d7824 */ /* 0x000fe200078e022e */
[----:B------:R-:W-:Y:S01]  /*2a80*/  F2FP.BF16.F32.PACK_AB R55, R27, R26 ;  /* 0x0000001a1b37723e */ /* 0x000fe200000010ff */
[----:B------:R1:W-:Y:S01]  /*2a90*/  STS.128 [R17], R56 ;  /* 0x0000003811007388 */ /* 0x0003e20000000c00 */
[----:B------:R-:W-:Y:S02]  /*2aa0*/  F2FP.BF16.F32.PACK_AB R53, R23, R22 ;  /* 0x000000161735723e */ /* 0x000fe400000010ff */
[----:B------:R-:W-:Y:S01]  /*2ab0*/  FMNMX.NAN R15, |R28|, |R12|, !PT ;  /* 0x4000000c1c0f7209 */ /* 0x000fe20007820200 */
[----:B------:R-:W-:Y:S01]  /*2ac0*/  IMAD R12, R67, 0x2000, R47 ;  /* 0x00002000430c7824 */ /* 0x000fe200078e022f */
[----:B------:R-:W-:Y:S01]  /*2ad0*/  F2FP.BF16.F32.PACK_AB R54, R25, R24 ;  /* 0x000000181936723e */ /* 0x000fe200000010ff */
[----:B------:R1:W-:Y:S01]  /*2ae0*/  STS.128 [R16], R48 ;  /* 0x0000003010007388 */ /* 0x0003e20000000c00 */
[----:B------:R-:W-:-:S02]  /*2af0*/  F2FP.BF16.F32.PACK_AB R52, R21, R20 ;  /* 0x000000141534723e */ /* 0x000fc400000010ff */
[----:B------:R-:W-:Y:S02]  /*2b00*/  F2FP.BF16.F32.PACK_AB R37, R31, R30 ;  /* 0x0000001e1f25723e */ /* 0x000fe400000010ff */
[----:B------:R-:W-:Y:S01]  /*2b10*/  F2FP.BF16.F32.PACK_AB R38, R33, R32 ;  /* 0x000000202126723e */ /* 0x000fe200000010ff */
[----:B------:R1:W-:Y:S01]  /*2b20*/  STS.128 [R13], R52 ;  /* 0x000000340d007388 */ /* 0x0003e20000000c00 */
[----:B------:R-:W-:Y:S02]  /*2b30*/  F2FP.BF16.F32.PACK_AB R36, R29, R28 ;  /* 0x0000001c1d24723e */ /* 0x000fe400000010ff */
[----:B------:R-:W-:Y:S02]  /*2b40*/  FMNMX3.NAN R6, |R9|, |R25|, R6, !PT ;  /* 0x4000001909067276 */ /* 0x000fe40007820206 */
[----:B------:R-:W-:Y:S01]  /*2b50*/  FMNMX3.NAN R7, |R8|, |R24|, R7, !PT ;  /* 0x4000001808077276 */ /* 0x000fe20007820207 */
[----:B------:R1:W-:Y:S01]  /*2b60*/  STS.128 [R12], R36 ;  /* 0x000000240c007388 */ /* 0x0003e20000000c00 */
[----:B------:R-:W-:-:S02]  /*2b70*/  FMNMX3.NAN R5, |R5|, |R21|, R14, !PT ;  /* 0x4000001505057276 */ /* 0x000fc4000782020e */
[----:B------:R-:W-:Y:S01]  /*2b80*/  FMNMX3.NAN R4, |R4|, |R20|, R15, !PT ;  /* 0x4000001404047276 */ /* 0x000fe2000782020f */
[----:B------:R2:W-:Y:S06]  /*2b90*/  MEMBAR.ALL.CTA ;  /* 0x0000000000007992 */ /* 0x0005ec0000008000 */
[----:B--2---:R-:W2:Y:S01]  /*2ba0*/  FENCE.VIEW.ASYNC.S ;  /* 0x00000000000073c6 */ /* 0x004ea20000000000 */
[----:B------:R-:W-:Y:S02]  /*2bb0*/  FMNMX.NAN R10, R35, R10, !PT ;  /* 0x0000000a230a7209 */ /* 0x000fe40007820000 */
[----:B------:R-:W-:-:S02]  /*2bc0*/  FMNMX.NAN R11, R34, R11, !PT ;  /* 0x0000000b220b7209 */ /* 0x000fc40007820000 */
[----:B------:R-:W-:Y:S02]  /*2bd0*/  FMNMX3.NAN R5, R5, R6, R10, !PT ;  /* 0x0000000605057276 */ /* 0x000fe4000782000a */
[----:B------:R-:W-:-:S04]  /*2be0*/  FMNMX3.NAN R4, R4, R7, R11, !PT ;  /* 0x0000000704047276 */ /* 0x000fc8000782000b */
[----:B------:R-:W-:-:S04]  /*2bf0*/  FMNMX3.NAN R5, R4, R5, RZ, !PT ;  /* 0x0000000504057276 */ /* 0x000fc800078200ff */
[----:B------:R-:W-:Y:S01]  /*2c00*/  FMNMX R68, R68, R5, !PT ;  /* 0x0000000544447209 */ /* 0x000fe20007800000 */
[----:B--2---:R-:W-:Y:S06]  /*2c10*/  BAR.SYNC.DEFER_BLOCKING 0x2, 0x80 ;  /* 0x0082000000007b1d */ /* 0x004fec0000010000 */
[----:B------:R-:W-:Y:S05]  /*2c20*/  BRA.U !UP4, `(.L_x_28) ;  /* 0x000000010c487547 */ /* 0x000fea000b800000 */
[----:B------:R-:W-:Y:S01]  /*2c30*/  IMAD.SHL.U32 R4, R67, 0x1000, RZ ;  /* 0x0000100043047824 */ /* 0x000fe200078e00ff */
[----:B------:R-:W-:Y:S01]  /*2c40*/  PLOP3.LUT P0, PT, PT, PT, PT, 0x80, 0x8 ;  /* 0x000000000008781c */ /* 0x000fe20003f0f070 */
[----:B------:R-:W-:-:S05]  /*2c50*/  IMAD.U32 R3, RZ, RZ, UR17 ;  /* 0x00000011ff037e24 */ /* 0x000fca000f8e00ff */
[----:B------:R-:W-:Y:S02]  /*2c60*/  IADD3 R5, PT, PT, R3, R4, R4 ;  /* 0x0000000403057210 */ /* 0x000fe40007ffe004 */
[----:B------:R-:W-:-:S03]  /*2c70*/  IADD3 R4, PT, PT, R65, 0x20, RZ ;  /* 0x0000002041047810 */ /* 0x000fc60007ffe0ff */
[----:B------:R-:W-:-:S07]  /*2c80*/  VIADD R5, R5, 0x400 ;  /* 0x0000040005057836 */ /* 0x000fce0000000000 */
.L_x_29:
        /* <DEDUP_REMOVED lines=9> */
[----:B--2---:R-:W-:Y:S05]  /*2d20*/  @P0 BRA.U.ANY `(.L_x_29) ;  /* 0xfffffffd00d80947 */ /* 0x004fea000393ffff */
[----:B------:R0:W-:Y:S01]  /*2d30*/  UTMACMDFLUSH ;  /* 0x00000000000079b7 */ /* 0x0001e20000000000 */
[----:B------:R-:W-:-:S04]  /*2d40*/  DEPBAR.LE SB0, 0x4 ;  /* 0x000081000000791a */ /* 0x000fc80000000000 */
.L_x_28:
[----:B------:R-:W-:Y:S01]  /*2d50*/  R2UR UR4, R64 ;  /* 0x00000000400472ca */ /* 0x000fe200000e0000 */
[----:B------:R-:W-:Y:S01]  /*2d60*/  BAR.SYNC.DEFER_BLOCKING 0x2, 0x80 ;  /* 0x0082000000007b1d */ /* 0x000fe20000010000 */
[----:B------:R-:W-:-:S05]  /*2d70*/  VIADD R67, R67, 0x1 ;  /* 0x0000000143437836 */ /* 0x000fca0000000000 */
[----:B------:R-:W-:-:S04]  /*2d80*/  ISETP.NE.AND P0, PT, R67, 0x5, PT ;  /* 0x000000054300780c */ /* 0x000fc80003f05270 */
[----:B------:R-:W-:Y:S02]  /*2d90*/  SEL R67, R67, RZ, P0 ;  /* 0x000000ff43437207 */ /* 0x000fe40000000000 */
[----:B-1----:R-:W1:Y:S02]  /*2da0*/  LDTM.x32 R4, tmem[UR4+0x40] ;  /* 0x00004004000479ee */ /* 0x002e6400082c0000 */
        /* <DEDUP_REMOVED lines=56> */
.L_x_31:
        /* <DEDUP_REMOVED lines=12> */
.L_x_30:
[----:B------:R-:W-:Y:S01]  /*31f0*/  R2UR UR4, R64 ;  /* 0x00000000400472ca */ /* 0x000fe200000e0000 */
[----:B------:R-:W-:-:S12]  /*3200*/  BAR.SYNC.DEFER_BLOCKING 0x2, 0x80 ;  /* 0x0082000000007b1d */ /* 0x000fd80000010000 */
[----:B-1----:R-:W1:Y:S02]  /*3210*/  LDTM.x32 R4, tmem[UR4+0x60] ;  /* 0x00006004000479ee */ /* 0x002e6400082c0000 */
[-C--:B-1----:R-:W-:Y:S02]  /*3220*/  FMNMX.NAN R37, |R34|, |R18|.reuse, !PT ;  /* 0x4000001222257209 */ /* 0x082fe40007820200 */
[----:B------:R-:W-:Y:S02]  /*3230*/  F2FP.BF16.F32.PACK_AB R51, R19, R18 ;  /* 0x000000121333723e */ /* 0x000fe400000010ff */
[----:B------:R-:W-:Y:S02]  /*3240*/  FMNMX.NAN R18, |R31|, |R15|, !PT ;  /* 0x4000000f1f127209 */ /* 0x000fe40007820200 */
[----:B------:R-:W-:Y:S02]  /*3250*/  F2FP.BF16.F32.PACK_AB R39, R35, R34 ;  /* 0x000000222327723e */ /* 0x000fe400000010ff */
[----:B------:R-:W-:-:S02]  /*3260*/  FMNMX3.NAN R34, |R10|, |R26|, R37, !PT ;  /* 0x4000001a0a227276 */ /* 0x000fc40007820225 */
[----:B------:R-:W-:Y:S02]  /*3270*/  F2FP.BF16.F32.PACK_AB R59, R11, R10 ;  /* 0x0000000a0b3b723e */ /* 0x000fe400000010ff */
[----:B------:R-:W-:Y:S01]  /*3280*/  FMNMX3.NAN R10, |R7|, |R23|, R18, !PT ;  /* 0x40000017070a7276 */ /* 0x000fe20007820212 */
[----:B------:R-:W-:Y:S01]  /*3290*/  VIADD R18, R67, 0x1 ;  /* 0x0000000143127836 */ /* 0x000fe20000000000 */
[----:B------:R-:W-:Y:S02]  /*32a0*/  FMNMX.NAN R36, |R35|, |R19|, !PT ;  /* 0x4000001323247209 */ /* 0x000fe40007820200 */
[----:B------:R-:W-:Y:S02]  /*32b0*/  FMNMX.NAN R19, |R30|, |R14|, !PT ;  /* 0x4000000e1e137209 */ /* 0x000fe40007820200 */
[----:B------:R-:W-:Y:S02]  /*32c0*/  ISETP.NE.AND P0, PT, R18, 0x5, PT ;  /* 0x000000051200780c */ /* 0x000fe40003f05270 */
[----:B------:R-:W-:-:S02]  /*32d0*/  FMNMX3.NAN R35, |R11|, |R27|, R36, !PT ;  /* 0x4000001b0b237276 */ /* 0x000fc40007820224 */
[----:B------:R-:W-:Y:S02]  /*32e0*/  SEL R18, R18, RZ, P0 ;  /* 0x000000ff12127207 */ /* 0x000fe40000000000 */
[----:B------:R-:W-:Y:S02]  /*32f0*/  FMNMX3.NAN R11, |R6|, |R22|, R19, !PT ;  /* 0x40000016060b7276 */ /* 0x000fe40007820213 */
[----:B------:R-:W-:Y:S02]  /*3300*/  F2FP.BF16.F32.PACK_AB R57, R7, R6 ;  /* 0x000000060739723e */ /* 0x000fe400000010ff */
[----:B------:R-:W-:Y:S02]  /*3310*/  FMNMX.NAN R6, |R33|, |R17|, !PT ;  /* 0x4000001121067209 */ /* 0x000fe40007820200 */
[----:B------:R-:W-:Y:S01]  /*3320*/  F2FP.BF16.F32.PACK_AB R50, R17, R16 ;  /* 0x000000101132723e */ /* 0x000fe200000010ff */
[----:B------:R-:W-:Y:S01]  /*3330*/  IMAD R17, R18, 0x2000, R44 ;  /* 0x0000200012117824 */ /* 0x000fe200078e022c */
[----:B------:R-:W-:-:S02]  /*3340*/  F2FP.BF16.F32.PACK_AB R49, R15, R14 ;  /* 0x0000000e0f31723e */ /* 0x000fc400000010ff */
[----:B------:R-:W-:Y:S01]  /*3350*/  FMNMX.NAN R7, |R32|, |R16|, !PT ;  /* 0x4000001020077209 */ /* 0x000fe20007820200 */
[C---:B------:R-:W-:Y:S01]  /*3360*/  IMAD R16, R18.reuse, 0x2000, R45 ;  /* 0x0000200012107824 */ /* 0x040fe200078e022d */
[----:B------:R-:W-:Y:S02]  /*3370*/  F2FP.BF16.F32.PACK_AB R58, R9, R8 ;  /* 0x00000008093a723e */ /* 0x000fe400000010ff */
[----:B------:R-:W-:Y:S02]  /*3380*/  F2FP.BF16.F32.PACK_AB R56, R5, R4 ;  /* 0x000000040538723e */ /* 0x000fe400000010ff */
[----:B------:R-:W-:Y:S02]  /*3390*/  FMNMX.NAN R14, |R29|, |R13|, !PT ;  /* 0x4000000d1d0e7209 */ /* 0x000fe40007820200 */
[----:B------:R-:W-:Y:S01]  /*33a0*/  F2FP.BF16.F32.PACK_AB R48, R13, R12 ;  /* 0x0000000c0d30723e */ /* 0x000fe200000010ff */
[----:B------:R-:W-:Y:S01]  /*33b0*/  IMAD R13, R18, 0x2000, R46 ;  /* 0x00002000120d7824 */ /* 0x000fe200078e022e */
[----:B------:R-:W-:Y:S01]  /*33c0*/  F2FP.BF16.F32.PACK_AB R55, R27, R26 ;  /* 0x0000001a1b37723e */ /* 0x000fe200000010ff */
[----:B------:R1:W-:Y:S01]  /*33d0*/  STS.128 [R17], R56 ;  /* 0x0000003811007388 */ /* 0x0003e20000000c00 */
[----:B------:R-:W-:-:S02]  /*33e0*/  F2FP.BF16.F32.PACK_AB R53, R23, R22 ;  /* 0x000000161735723e */ /* 0x000fc400000010ff */
[----:B------:R-:W-:Y:S01]  /*33f0*/  FMNMX.NAN R15, |R28|, |R12|, !PT ;  /* 0x4000000c1c0f7209 */ /* 0x000fe20007820200 */
[----:B------:R-:W-:Y:S01]  /*3400*/  IMAD R12, R18, 0x2000, R47 ;  /* 0x00002000120c7824 */ /* 0x000fe200078e022f */
[----:B------:R-:W-:Y:S01]  /*3410*/  F2FP.BF16.F32.PACK_AB R54, R25, R24 ;  /* 0x000000181936723e */ /* 0x000fe200000010ff */
[----:B------:R1:W-:Y:S01]  /*3420*/  STS.128 [R16], R48 ;  /* 0x0000003010007388 */ /* 0x0003e20000000c00 */
[----:B------:R-:W-:Y:S02]  /*3430*/  F2FP.BF16.F32.PACK_AB R52, R21, R20 ;  /* 0x000000141534723e */ /* 0x000fe400000010ff */
[----:B------:R-:W-:Y:S02]  /*3440*/  F2FP.BF16.F32.PACK_AB R37, R31, R30 ;  /* 0x0000001e1f25723e */ /* 0x000fe400000010ff */
[----:B------:R-:W-:Y:S01]  /*3450*/  F2FP.BF16.F32.PACK_AB R38, R33, R32 ;  /* 0x000000202126723e */ /* 0x000fe200000010ff */
[----:B------:R1:W-:Y:S01]  /*3460*/  STS.128 [R13], R52 ;  /* 0x000000340d007388 */ /* 0x0003e20000000c00 */
[----:B------:R-:W-:-:S02]  /*3470*/  F2FP.BF16.F32.PACK_AB R36, R29, R28 ;  /* 0x0000001c1d24723e */ /* 0x000fc400000010ff */
[----:B------:R-:W-:Y:S02]  /*3480*/  FMNMX3.NAN R6, |R9|, |R25|, R6, !PT ;  /* 0x4000001909067276 */ /* 0x000fe40007820206 */
[----:B------:R-:W-:Y:S01]  /*3490*/  FMNMX3.NAN R7, |R8|, |R24|, R7, !PT ;  /* 0x4000001808077276 */ /* 0x000fe20007820207 */
[----:B------:R1:W-:Y:S01]  /*34a0*/  STS.128 [R12], R36 ;  /* 0x000000240c007388 */ /* 0x0003e20000000c00 */
[----:B------:R-:W-:Y:S02]  /*34b0*/  FMNMX3.NAN R5, |R5|, |R21|, R14, !PT ;  /* 0x4000001505057276 */ /* 0x000fe4000782020e */
[----:B------:R-:W-:Y:S01]  /*34c0*/  FMNMX3.NAN R4, |R4|, |R20|, R15, !PT ;  /* 0x4000001404047276 */ /* 0x000fe2000782020f */
[----:B------:R2:W-:Y:S06]  /*34d0*/  MEMBAR.ALL.CTA ;  /* 0x0000000000007992 */ /* 0x0005ec0000008000 */
[----:B--2---:R-:W2:Y:S01]  /*34e0*/  FENCE.VIEW.ASYNC.S ;  /* 0x00000000000073c6 */ /* 0x004ea20000000000 */
[----:B------:R-:W-:-:S02]  /*34f0*/  FMNMX.NAN R10, R35, R10, !PT ;  /* 0x0000000a230a7209 */ /* 0x000fc40007820000 */
[----:B------:R-:W-:Y:S02]  /*3500*/  FMNMX.NAN R11, R34, R11, !PT ;  /* 0x0000000b220b7209 */ /* 0x000fe40007820000 */
        /* <DEDUP_REMOVED lines=8> */
[----:B------:R-:W-:Y:S01]  /*3590*/  IMAD.U32 R3, RZ, RZ, UR12 ;  /* 0x0000000cff037e24 */ /* 0x000fe2000f8e00ff */
[----:B------:R-:W-:-:S04]  /*35a0*/  IADD3 R65, PT, PT, R65, 0x60, RZ ;  /* 0x0000006041417810 */ /* 0x000fc80007ffe0ff */
[----:B------:R-:W-:-:S05]  /*35b0*/  IADD3 R18, PT, PT, R3, R18, R18 ;  /* 0x0000001203127210 */ /* 0x000fca0007ffe012 */
[----:B------:R-:W-:-:S07]  /*35c0*/  VIADD R18, R18, 0x400 ;  /* 0x0000040012127836 */ /* 0x000fce0000000000 */
.L_x_33:
        /* <DEDUP_REMOVED lines=12> */
.L_x_32:
[----:B------:R-:W-:Y:S01]  /*3690*/  BAR.SYNC.DEFER_BLOCKING 0x2, 0x80 ;  /* 0x0082000000007b1d */ /* 0x000fe20000010000 */
[----:B------:R-:W-:Y:S02]  /*36a0*/  CREDUX.MAX.S32 UR4, R5 ;  /* 0x00000000050472cc */ /* 0x000fe40000000200 */
[----:B------:R-:W-:-:S03]  /*36b0*/  ISETP.NE.AND P0, PT, R41, RZ, PT ;  /* 0x000000ff2900720c */ /* 0x000fc60003f05270 */
[----:B------:R-:W-:Y:S08]  /*36c0*/  BSSY.RECONVERGENT B0, `(.L_x_34) ;  /* 0x000000c000007945 */ /* 0x000ff00003800200 */
[----:B------:R-:W-:-:S05]  /*36d0*/  IMAD.U32 R5, RZ, RZ, UR4 ;  /* 0x00000004ff057e24 */ /* 0x000fca000f8e00ff */
[----:B------:R2:W-:Y:S01]  /*36e0*/  @!P0 STS [R60+0x37400], R5 ;  /* 0x037400053c008388 */ /* 0x0005e20000000800 */
[----:B------:R-:W-:Y:S01]  /*36f0*/  BAR.SYNC.DEFER_BLOCKING 0x2, 0x80 ;  /* 0x0082000000007b1d */ /* 0x000fe20000010000 */
[----:B------:R-:W-:-:S13]  /*3700*/  LOP3.LUT P0, RZ, R0, R41, RZ, 0xfc, !PT ;  /* 0x0000002900ff7212 */ /* 0x000fda000780fcff */
[----:B------:R-:W-:Y:S05]  /*3710*/  @P0 BRA `(.L_x_35) ;  /* 0x0000000000180947 */ /* 0x000fea0003800000 */
[----:B------:R-:W-:Y:S01]  /*3720*/  IMAD.U32 R3, RZ, RZ, UR7 ;  /* 0x00000007ff037e24 */ /* 0x000fe2000f8e00ff */
[----:B------:R-:W3:Y:S04]  /*3730*/  LDC.64 R8, c[0x0][0x640] ;  /* 0x00019000ff087b82 */ /* 0x000ee80000000a00 */
[----:B--2---:R-:W2:Y:S02]  /*3740*/  LDS.128 R4, [R3+0x37400] ;  /* 0x0374000003047984 */ /* 0x004ea40000000c00 */
[----:B--2---:R-:W-:-:S04]  /*3750*/  FMNMX3 R4, R4, RZ, R5, !PT ;  /* 0x000000ff04047276 */ /* 0x004fc80007800005 */
[----:B------:R-:W-:-:S05]  /*3760*/  FMNMX3 R7, R4, R6, R7, !PT ;  /* 0x0000000604077276 */ /* 0x000fca0007800007 */
[----:B---3--:R3:W-:Y:S02]  /*3770*/  REDG.E.MAX.S32.STRONG.GPU desc[UR46][R8.64], R7 ;  /* 0x000000070800798e */ /* 0x0087e4000d12e32e */
.L_x_35:
[----:B------:R-:W-:Y:S05]  /*3780*/  BSYNC.RECONVERGENT B0 ;  /* 0x0000000000007941 */ /* 0x000fea0003800200 */
.L_x_34:
[----:B------:R-:W-:Y:S01]  /*3790*/  VIADD R62, R62, UR34 ;  /* 0x000000223e3e7c36 */ /* 0x000fe20008000000 */
[----:B------:R-:W-:Y:S02]  /*37a0*/  ELECT P0, URZ, PT ;  /* 0x0000000000ff782f */ /* 0x000fe40003800000 */
[----:B------:R-:W-:Y:S01]  /*37b0*/  IADD3 R40, PT, PT, R40, 0x1, RZ ;  /* 0x0000000128287810 */ /* 0x000fe20007ffe0ff */
[----:B--2---:R-:W-:Y:S01]  /*37c0*/  IMAD.HI.U32 R5, R62, UR11, RZ ;  /* 0x0000000b3e057c27 */ /* 0x004fe2000f8e00ff */
[----:B------:R-:W-:Y:S02]  /*37d0*/  IADD3 R43, PT, PT, R43, 0x1, RZ ;  /* 0x000000012b2b7810 */ /* 0x000fe40007ffe0ff */
[----:B------:R-:W-:Y:S01]  /*37e0*/  ISETP.NE.AND P1, PT, R40, 0x2, PT ;  /* 0x000000022800780c */ /* 0x000fe20003f25270 */
[----:B------:R-:W-:-:S03]  /*37f0*/  IMAD.IADD R4, R62, 0x1, -R5 ;  /* 0x000000013e047824 */ /* 0x000fc600078e0a05 */
[----:B---3--:R-:W-:Y:S02]  /*3800*/  SEL R7, RZ, 0x1, P1 ;  /* 0x00000001ff077807 */ /* 0x008fe40000800000 */
[----:B------:R-:W-:Y:S02]  /*3810*/  SHF.R.U32.HI R4, RZ, UR23, R4 ;  /* 0x00000017ff047c19 */ /* 0x000fe40008011604 */
[----:B------:R-:W-:Y:S02]  /*3820*/  LOP3.LUT R42, R42, R7, RZ, 0x3c, !PT ;  /* 0x000000072a2a7212 */ /* 0x000fe400078e3cff */
[----:B------:R-:W-:Y:S02]  /*3830*/  IADD3 R5, PT, PT, R5, R4, RZ ;  /* 0x0000000405057210 */ /* 0x000fe40007ffe0ff */
[----:B------:R-:W-:Y:S02]  /*3840*/  SEL R40, R40, RZ, P1 ;  /* 0x000000ff28287207 */ /* 0x000fe40000800000 */
[----:B------:R-:W-:-:S05]  /*3850*/  SHF.R.U32.HI R5, RZ, UR22, R5 ;  /* 0x00000016ff057c19 */ /* 0x000fca0008011605 */
[----:B------:R-:W-:-:S04]  /*3860*/  IMAD.MOV R5, RZ, RZ, -R5 ;  /* 0x000000ffff057224 */ /* 0x000fc800078e0a05 */
[----:B------:R-:W-:-:S04]  /*3870*/  IMAD R66, R5, UR10, R62 ;  /* 0x0000000a05427c24 */ /* 0x000fc8000f8e023e */
[----:B------:R-:W-:-:S04]  /*3880*/  IMAD.HI.U32 R5, R66, UR20, RZ ;  /* 0x0000001442057c27 */ /* 0x000fc8000f8e00ff */
[----:B------:R-:W-:-:S05]  /*3890*/  IMAD.IADD R4, R66, 0x1, -R5 ;  /* 0x0000000142047824 */ /* 0x000fca00078e0a05 */
[----:B------:R-:W-:-:S04]  /*38a0*/  SHF.R.U32.HI R4, RZ, UR21, R4 ;  /* 0x00000015ff047c19 */ /* 0x000fc80008011604 */
[----:B------:R-:W-:Y:S01]  /*38b0*/  IADD3 R4, PT, PT, R5, R4, RZ ;  /* 0x0000000405047210 */ /* 0x000fe20007ffe0ff */
[----:B------:R-:W-:-:S03]  /*38c0*/  @P0 IMAD.MOV.U32 R5, RZ, RZ, 0x1 ;  /* 0x00000001ff050424 */ /* 0x000fc600078e00ff */
[----:B------:R-:W-:Y:S01]  /*38d0*/  SHF.R.U32.HI R65, RZ, UR13, R4 ;  /* 0x0000000dff417c19 */ /* 0x000fe20008011604 */
[----:B------:R2:W-:Y:S01]  /*38e0*/  @P0 SYNCS.ARRIVE.TRANS64.ART0 RZ, [R2+URZ+0x60], R5 ;  /* 0x0000600502ff09a7 */ /* 0x0005e200085000ff */
[----:B------:R-:W-:-:S03]  /*38f0*/  ISETP.GE.AND P0, PT, R62, 0x400, PT ;  /* 0x000004003e00780c */ /* 0x000fc60003f06270 */
[----:B------:R-:W-:-:S04]  /*3900*/  IMAD.HI.U32 R6, R65, UR9, RZ ;  /* 0x0000000941067c27 */ /* 0x000fc8000f8e00ff */
[----:B------:R-:W-:-:S05]  /*3910*/  IMAD.IADD R4, R65, 0x1, -R6 ;  /* 0x0000000141047824 */ /* 0x000fca00078e0a06 */
[----:B------:R-:W-:-:S05]  /*3920*/  SHF.R.U32.HI R4, RZ, UR15, R4 ;  /* 0x0000000fff047c19 */ /* 0x000fca0008011604 */
[----:B--2---:R-:W-:Y:S01]  /*3930*/  IMAD.IADD R2, R6, 0x1, R4 ;  /* 0x0000000106027824 */ /* 0x004fe200078e0204 */
[----:B------:R-:W-:-:S04]  /*3940*/  IADD3 R5, PT, PT, -R65, RZ, RZ ;  /* 0x000000ff41057210 */ /* 0x000fc80007ffe1ff */
[----:B------:R-:W-:Y:S01]  /*3950*/  SHF.R.U32.HI R2, RZ, UR14, R2 ;  /* 0x0000000eff027c19 */ /* 0x000fe20008011602 */
[----:B------:R-:W-:-:S04]  /*3960*/  IMAD R66, R5, UR19, R66 ;  /* 0x0000001305427c24 */ /* 0x000fc8000f8e0242 */
[----:B------:R-:W-:-:S04]  /*3970*/  IMAD.MOV R2, RZ, RZ, -R2 ;  /* 0x000000ffff027224 */ /* 0x000fc800078e0a02 */
[----:B------:R-:W-:Y:S01]  /*3980*/  IMAD R65, R2, UR8, R65 ;  /* 0x0000000802417c24 */ /* 0x000fe2000f8e0241 */
[----:B------:R-:W-:Y:S06]  /*3990*/  @!P0 BRA `(.L_x_36) ;  /* 0xffffffe800788947 */ /* 0x000fec000383ffff */
[----:B------:R-:W-:Y:S05]  /*39a0*/  BSYNC B1 ;  /* 0x0000000000017941 */ /* 0x000fea0003800000 */
.L_x_23:
[----:B------:R-:W-:Y:S01]  /*39b0*/  BAR.SYNC.DEFER_BLOCKING 0x2, 0x80 ;  /* 0x0082000000007b1d */ /* 0x000fe20000010000 */
[----:B-1-3--:R-:W-:Y:S01]  /*39c0*/  LOP3.LUT R4, R63, 0xffff, RZ, 0xc0, !PT ;  /* 0x0000ffff3f047812 */ /* 0x00afe200078ec0ff */
[----:B--2---:R-:W-:Y:S02]  /*39d0*/  IMAD.MOV.U32 R3, RZ, RZ, 0xffff ;  /* 0x0000ffffff037424 */ /* 0x004fe400078e00ff */
[----:B-----5:R-:W-:Y:S01]  /*39e0*/  IMAD.MOV.U32 R2, RZ, RZ, 0x1 ;  /* 0x00000001ff027424 */ /* 0x020fe200078e00ff */
[----:B------:R-:W-:-:S03]  /*39f0*/  SHF.R.U32.HI R4, RZ, 0x5, R4 ;  /* 0x00000005ff047819 */ /* 0x000fc60000011604 */
[----:B------:R-:W1:Y:S01]  /*3a00*/  S2UR UR5, SR_CgaCtaId ;  /* 0x00000000000579c3 */ /* 0x000e620000008800 */
[----:B------:R-:W-:Y:S01]  /*3a10*/  SHF.L.U32 R3, R3, R4, RZ ;  /* 0x0000000403037219 */ /* 0x000fe200000006ff */
[----:B------:R-:W-:-:S05]  /*3a20*/  VIADD R5, R4, 0x10 ;  /* 0x0000001004057836 */ /* 0x000fca0000000000 */
[----:B------:R-:W-:-:S04]  /*3a30*/  SHF.L.U32 R2, R2, R5, RZ ;  /* 0x0000000502027219 */ /* 0x000fc800000006ff */
[----:B------:R-:W-:-:S04]  /*3a40*/  LOP3.LUT R5, R2, R3, RZ, 0xfc, !PT ;  /* 0x0000000302057212 */ /* 0x000fc800078efcff */
[----:B------:R-:W-:Y:S01]  /*3a50*/  LOP3.LUT R3, R5, 0xffff, RZ, 0xc0, !PT ;  /* 0x0000ffff05037812 */ /* 0x000fe200078ec0ff */
[----:B------:R-:W-:Y:S01]  /*3a60*/  NOP ;  /* 0x0000000000007918 */ /* 0x000fe20000000000 */
[----:B------:R-:W-:Y:S02]  /*3a70*/  UMOV UR4, 0x50 ;  /* 0x0000005000047882 */ /* 0x000fe40000000000 */
[----:B-1----:R-:W-:-:S09]  /*3a80*/  ULEA UR5, UR5, UR4, 0x18 ;  /* 0x0000000405057291 */ /* 0x002fd2000f8ec0ff */
[----:B------:R-:W1:Y:S02]  /*3a90*/  LDS R0, [UR5] ;  /* 0x00000005ff007984 */ /* 0x000e640008000800 */
[----:B-1----:R-:W-:-:S04]  /*3aa0*/  LOP3.LUT R2, R5, 0xffff, R0, 0x80, !PT ;  /* 0x0000ffff05027812 */ /* 0x002fc800078e8000 */
[----:B------:R-:W-:-:S13]  /*3ab0*/  ISETP.NE.AND P0, PT, R2, R3, PT ;  /* 0x000000030200720c */ /* 0x000fda0003f05270 */
[----:B------:R-:W-:Y:S05]  /*3ac0*/  @P0 BRA `(.L_x_37) ;  /* 0x0000000000500947 */ /* 0x000fea0003800000 */
[----:B------:R-:W-:Y:S02]  /*3ad0*/  SHF.R.U32.HI R0, RZ, 0x10, R0 ;  /* 0x00000010ff007819 */ /* 0x000fe40000011600 */
[----:B------:R-:W-:-:S04]  /*3ae0*/  SHF.R.U32.HI R3, RZ, 0x10, R5 ;  /* 0x00000010ff037819 */ /* 0x000fc80000011605 */
[----:B------:R-:W-:-:S04]  /*3af0*/  LOP3.LUT R0, R0, R3, RZ, 0xc0, !PT ;  /* 0x0000000300007212 */ /* 0x000fc800078ec0ff */
[----:B------:R-:W-:-:S13]  /*3b00*/  ISETP.NE.AND P0, PT, R0, R3, PT ;  /* 0x000000030000720c */ /* 0x000fda0003f05270 */
[----:B------:R-:W-:Y:S05]  /*3b10*/  @P0 BRA `(.L_x_38) ;  /* 0x0000000000300947 */ /* 0x000fea0003800000 */
[----:B------:R-:W-:Y:S01]  /*3b20*/  R2UR UR35, R5 ;  /* 0x00000000052372ca */ /* 0x000fe200000e0000 */
[----:B------:R-:W1:Y:S01]  /*3b30*/  S2R R2, SR_LANEID ;  /* 0x0000000000027919 */ /* 0x000e620000000000 */
[----:B------:R-:W-:Y:S02]  /*3b40*/  VOTEU.ANY UR6, UPT, PT ;  /* 0x0000000000067886 */ /* 0x000fe400038e0100 */
[----:B------:R-:W-:-:S09]  /*3b50*/  UFLO.U32 UR6, UR6 ;  /* 0x00000006000672bd */ /* 0x000fd200080e0000 */
[----:B------:R-:W-:-:S06]  /*3b60*/  ULOP3.LUT UR35, URZ, UR35, URZ, 0x33, !UPT ;  /* 0x00000023ff237292 */ /* 0x000fcc000f8e33ff */
[----:B------:R-:W-:-:S04]  /*3b70*/  IMAD.U32 R0, RZ, RZ, UR35 ;  /* 0x00000023ff007e24 */ /* 0x000fc8000f8e00ff */
[----:B------:R-:W2:Y:S02]  /*3b80*/  REDUX UR4, R0 ;  /* 0x00000000000473c4 */ /* 0x000ea40000000000 */
[----:B------:R3:W-:Y:S01]  /*3b90*/  UTCATOMSWS.AND URZ, UR35 ;  /* 0x0000002300ff79e3 */ /* 0x0007e20008000000 */
[----:B-1----:R-:W-:Y:S01]  /*3ba0*/  ISETP.EQ.U32.AND P0, PT, R2, UR6, PT ;  /* 0x0000000602007c0c */ /* 0x002fe2000bf02070 */
[----:B--2---:R-:W-:-:S12]  /*3bb0*/  IMAD.U32 R2, RZ, RZ, UR4 ;  /* 0x00000004ff027e24 */ /* 0x004fd8000f8e00ff */
[----:B------:R3:W-:Y:S01]  /*3bc0*/  @P0 ATOMS.AND RZ, [UR5], R2 ;  /* 0x00000002ffff098c */ /* 0x0007e2000a800005 */
[----:B------:R-:W-:Y:S05]  /*3bd0*/  BRA `(.L_x_39) ;  /* 0x0000000000147947 */ /* 0x000fea0003800000 */
.L_x_38:
[----:B------:R-:W-:Y:S02]  /*3be0*/  MOV R2, 0x3c00 ;  /* 0x00003c0000027802 */ /* 0x000fe40000000f00 */
[----:B------:R-:W-:Y:S05]  /*3bf0*/  CALL.REL.NOINC `($__internal_0_$__cuda_sm10x_tcgen05_guardrail_trap_col_being_dealloced_not_returned_by_alloc) ;  /* 0x0000000000c87944 */ /* 0x000fea0003c00000 */
[----:B------:R-:W-:Y:S05]  /*3c00*/  BRA `(.L_x_39) ;  /* 0x0000000000087947 */ /* 0x000fea0003800000 */
.L_x_37:
[----:B------:R-:W-:Y:S02]  /*3c10*/  MOV R2, 0x3c30 ;  /* 0x00003c3000027802 */ /* 0x000fe40000000f00 */
[----:B------:R-:W-:Y:S05]  /*3c20*/  CALL.REL.NOINC `($__internal_2_$__cuda_sm10x_tcgen05_guardrail_trap_unallocated_columns_being_dealloced) ;  /* 0x0000000000d47944 */ /* 0x000fea0003c00000 */
.L_x_39:
[----:B------:R-:W-:Y:S01]  /*3c30*/  NOP ;  /* 0x0000000000007918 */ /* 0x000fe20000000000 */
[----:B------:R-:W-:-:S04]  /*3c40*/  DEPBAR.LE SB0, 0x0 ;  /* 0x000080000000791a */ /* 0x000fc80000000000 */
[----:B---3--:R-:W-:Y:S05]  /*3c50*/  EXIT ;  /* 0x000000000000794d */ /* 0x008fea0003800000 */
.L_x_6:
[----:B------:R-:W-:Y:S02]  /*3c60*/  MOV R4, UR11 ;  /* 0x0000000b00047c02 */ /* 0x000fe40008000f00 */
[----:B------:R-:W-:Y:S02]  /*3c70*/  MOV R5, UR11 ;  /* 0x0000000b00057c02 */ /* 0x000fe40008000f00 */
[----:B------:R-:W-:-:S07]  /*3c80*/  MOV R2, UR25 ;  /* 0x0000001900027c02 */ /* 0x000fce0008000f00 */
.L_x_40:
[----:B-1----:R1:W2:Y:S02]  /*3c90*/  SYNCS.PHASECHK.TRANS64.TRYWAIT P0, [R2+URZ+0x28], R5 ;  /* 0x00002805020075a7 */ /* 0x0022a400080011ff */
[----:B--2---:R-:W-:Y:S05]  /*3ca0*/  @!P0 NANOSLEEP.SYNCS 0x989680 ;  /* 0x009896800000895d */ /* 0x004fea0003900000 */
[----:B------:R-:W2:Y:S02]  /*3cb0*/  @!P0 SYNCS.PHASECHK.TRANS64 P0, [R2+URZ+0x28], R5 ;  /* 0x00002805020085a7 */ /* 0x000ea400080010ff */
[----:B--2---:R-:W-:Y:S05]  /*3cc0*/  @!P0 BRA `(.L_x_40) ;  /* 0xfffffffc00f08947 */ /* 0x004fea000383ffff */
[----:B------:R-:W-:Y:S05]  /*3cd0*/  BRA `(.L_x_5) ;  /* 0xffffffcc00587947 */ /* 0x000fea000383ffff */
.L_x_9:
[----:B------:R-:W-:Y:S02]  /*3ce0*/  MOV R4, UR6 ;  /* 0x0000000600047c02 */ /* 0x000fe40008000f00 */
[----:B------:R-:W-:Y:S02]  /*3cf0*/  MOV R5, UR6 ;  /* 0x0000000600057c02 */ /* 0x000fe40008000f00 */
[----:B------:R-:W-:-:S07]  /*3d00*/  MOV R2, UR4 ;  /* 0x0000000400027c02 */ /* 0x000fce0008000f00 */
.L_x_41:
[----:B-1----:R1:W5:Y:S02]  /*3d10*/  SYNCS.PHASECHK.TRANS64.TRYWAIT P0, [R2+URZ+0x28], R5 ;  /* 0x00002805020075a7 */ /* 0x00236400080011ff */
[----:B-----5:R-:W-:Y:S05]  /*3d20*/  @!P0 NANOSLEEP.SYNCS 0x989680 ;  /* 0x009896800000895d */ /* 0x020fea0003900000 */
[----:B------:R-:W5:Y:S02]  /*3d30*/  @!P0 SYNCS.PHASECHK.TRANS64 P0, [R2+URZ+0x28], R5 ;  /* 0x00002805020085a7 */ /* 0x000f6400080010ff */
[----:B-----5:R-:W-:Y:S05]  /*3d40*/  @!P0 BRA `(.L_x_41) ;  /* 0xfffffffc00f08947 */ /* 0x020fea000383ffff */
[----:B------:R-:W-:Y:S05]  /*3d50*/  BRA `(.L_x_42) ;  /* 0xffffffd0005c7947 */ /* 0x000fea000383ffff */
.L_x_12:
[----:B------:R-:W-:Y:S02]  /*3d60*/  MOV R2, UR17 ;  /* 0x0000001100027c02 */ /* 0x000fe40008000f00 */
[-C--:B------:R-:W-:Y:S02]  /*3d70*/  MOV R8, R3.reuse ;  /* 0x0000000300087202 */ /* 0x080fe40000000f00 */
[----:B------:R-:W-:-:S07]  /*3d80*/  MOV R9, R3 ;  /* 0x0000000300097202 */ /* 0x000fce0000000f00 */
.L_x_43:
[----:B-1----:R1:W4:Y:S02]  /*3d90*/  SYNCS.PHASECHK.TRANS64.TRYWAIT P0, [R2+URZ+0x60], R9 ;  /* 0x00006009020075a7 */ /* 0x00232400080011ff */
[----:B----4-:R-:W-:Y:S05]  /*3da0*/  @!P0 NANOSLEEP.SYNCS 0x989680 ;  /* 0x009896800000895d */ /* 0x010fea0003900000 */
[----:B------:R-:W4:Y:S02]  /*3db0*/  @!P0 SYNCS.PHASECHK.TRANS64 P0, [R2+URZ+0x60], R9 ;  /* 0x00006009020085a7 */ /* 0x000f2400080010ff */
[----:B----4-:R-:W-:Y:S05]  /*3dc0*/  @!P0 BRA `(.L_x_43) ;  /* 0xfffffffc00f08947 */ /* 0x010fea000383ffff */
[----:B------:R-:W-:Y:S05]  /*3dd0*/  BRA `(.L_x_44) ;  /* 0xffffffd4009c7947 */ /* 0x000fea000383ffff */
.L_x_14:
[----:B------:R-:W-:Y:S02]  /*3de0*/  MOV R8, UR26 ;  /* 0x0000001a00087c02 */ /* 0x000fe40008000f00 */
[----:B------:R-:W-:Y:S02]  /*3df0*/  MOV R9, UR26 ;  /* 0x0000001a00097c02 */ /* 0x000fe40008000f00 */
[----:B------:R-:W-:Y:S07]  /*3e00*/  MOV R2, UR16 ;  /* 0x0000001000027c02 */ /* 0x000fee0008000f00 */
.L_x_45:
[----:B-1----:R1:W4:Y:S02]  /*3e10*/  SYNCS.PHASECHK.TRANS64.TRYWAIT P1, [R2+URZ], R9 ;  /* 0x00000009020075a7 */ /* 0x00232400080211ff */
[----:B----4-:R-:W-:Y:S05]  /*3e20*/  @!P1 NANOSLEEP.SYNCS 0x989680 ;  /* 0x009896800000995d */ /* 0x010fea0003900000 */
[----:B------:R-:W4:Y:S02]  /*3e30*/  @!P1 SYNCS.PHASECHK.TRANS64 P1, [R2+URZ], R9 ;  /* 0x00000009020095a7 */ /* 0x000f2400080210ff */
[----:B----4-:R-:W-:Y:S05]  /*3e40*/  @!P1 BRA `(.L_x_45) ;  /* 0xfffffffc00f09947 */ /* 0x010fea000383ffff */
[----:B------:R-:W-:Y:S05]  /*3e50*/  BRA `(.L_x_13) ;  /* 0xffffffd800307947 */ /* 0x000fea000383ffff */
.L_x_17:
[----:B------:R-:W-:-:S07]  /*3e60*/  MOV R5, R4 ;  /* 0x0000000400057202 */ /* 0x000fce0000000f00 */
.L_x_46:
[----:B-1----:R1:W5:Y:S02]  /*3e70*/  SYNCS.PHASECHK.TRANS64.TRYWAIT P0, [R2+URZ+0x60], R5 ;  /* 0x00006005020075a7 */ /* 0x00236400080011ff */
[----:B-----5:R-:W-:Y:S05]  /*3e80*/  @!P0 NANOSLEEP.SYNCS 0x989680 ;  /* 0x009896800000895d */ /* 0x020fea0003900000 */
[----:B------:R-:W5:Y:S02]  /*3e90*/  @!P0 SYNCS.PHASECHK.TRANS64 P0, [R2+URZ+0x60], R5 ;  /* 0x00006005020085a7 */ /* 0x000f6400080010ff */
[----:B-----5:R-:W-:Y:S05]  /*3ea0*/  @!P0 BRA `(.L_x_46) ;  /* 0xfffffffc00f08947 */ /* 0x020fea000383ffff */
[----:B------:R-:W-:Y:S05]  /*3eb0*/  BRA `(.L_x_10) ;  /* 0xffffffd800f07947 */ /* 0x000fea000383ffff */
.L_x_25:
[----:B------:R-:W-:-:S07]  /*3ec0*/  MOV R4, R5 ;  /* 0x0000000500047202 */ /* 0x000fce0000000f00 */
.L_x_47:
[----:B-1----:R1:W2:Y:S02]  /*3ed0*/  SYNCS.PHASECHK.TRANS64.TRYWAIT P0, [R2+URZ+0x50], R5 ;  /* 0x00005005020075a7 */ /* 0x0022a400080011ff */
[----:B--2---:R-:W-:Y:S05]  /*3ee0*/  @!P0 NANOSLEEP.SYNCS 0x989680 ;  /* 0x009896800000895d */ /* 0x004fea0003900000 */
[----:B------:R-:W2:Y:S02]  /*3ef0*/  @!P0 SYNCS.PHASECHK.TRANS64 P0, [R2+URZ+0x50], R5 ;  /* 0x00005005020085a7 */ /* 0x000ea400080010ff */
[----:B--2---:R-:W-:Y:S05]  /*3f00*/  @!P0 BRA `(.L_x_47) ;  /* 0xfffffffc00f08947 */ /* 0x004fea000383ffff */
[----:B------:R-:W-:Y:S05]  /*3f10*/  BRA `(.L_x_48) ;  /* 0xffffffe400307947 */ /* 0x000fea000383ffff */
        .weak           $__internal_0_$__cuda_sm10x_tcgen05_guardrail_trap_col_being_dealloced_not_returned_by_alloc
        .type           $__internal_0_$__cuda_sm10x_tcgen05_guardrail_trap_col_being_dealloced_not_returned_by_alloc,@function
        .size           $__internal_0_$__cuda_sm10x_tcgen05_guardrail_trap_col_being_dealloced_not_returned_by_alloc,($__internal_1_$__cuda_sm10x_tcgen05_guardrail_trap_phase_invalid_during_alloc - $__internal_0_$__cuda_sm10x_tcgen05_guardrail_trap_col_being_dealloced_not_returned_by_alloc)
$__internal_0_$__cuda_sm10x_tcgen05_guardrail_trap_col_being_dealloced_not_returned_by_alloc:
[----:B------:R-:W-:Y:S05]  /*3f20*/  BPT.TRAP 0x1 ;  /* 0x000000040000795c */ /* 0x000fea0000300000 */
[----:B------:R-:W-:-:S04]  /*3f30*/  HFMA2 R3, -RZ, RZ, 0, 0 ;  /* 0x00000000ff037431 */ /* 0x000fc800000001ff */
[----:B------:R-:W-:Y:S05]  /*3f40*/  RET.REL.NODEC R2 `(kernel_cutlass_kernel_cudnngemm_amaxdense_blockscaled_gemm_persistent_amaxSm100BlockScaledPersistentDenseGemmKernel_object_at__TiledMMA_ThrLayoutVMNK11110000_PermutationMNK____MMAAtom_Thr_0) ;  /* 0xffffffc0022c7950 */ /* 0x000fea0003c3ffff */
        .weak           $__internal_1_$__cuda_sm10x_tcgen05_guardrail_trap_phase_invalid_during_alloc
        .type           $__internal_1_$__cuda_sm10x_tcgen05_guardrail_trap_phase_invalid_during_alloc,@function
        .size           $__internal_1_$__cuda_sm10x_tcgen05_guardrail_trap_phase_invalid_during_alloc,($__internal_2_$__cuda_sm10x_tcgen05_guardrail_trap_unallocated_columns_being_dealloced - $__internal_1_$__cuda_sm10x_tcgen05_guardrail_trap_phase_invalid_during_alloc)
$__internal_1_$__cuda_sm10x_tcgen05_guardrail_trap_phase_invalid_during_alloc:
[----:B------:R-:W-:Y:S05]  /*3f50*/  BPT.TRAP 0x1 ;  /* 0x000000040000795c */ /* 0x000fea0000300000 */
[----:B------:R-:W-:-:S04]  /*3f60*/  MOV R3, 0x0 ;  /* 0x0000000000037802 */ /* 0x000fc80000000f00 */
[----:B------:R-:W-:Y:S05]  /*3f70*/  RET.REL.NODEC R2 `(kernel_cutlass_kernel_cudnngemm_amaxdense_blockscaled_gemm_persistent_amaxSm100BlockScaledPersistentDenseGemmKernel_object_at__TiledMMA_ThrLayoutVMNK11110000_PermutationMNK____MMAAtom_Thr_0) ;  /* 0xffffffc002207950 */ /* 0x000fea0003c3ffff */
        .weak           $__internal_2_$__cuda_sm10x_tcgen05_guardrail_trap_unallocated_columns_being_dealloced
        .type           $__internal_2_$__cuda_sm10x_tcgen05_guardrail_trap_unallocated_columns_being_dealloced,@function
        .size           $__internal_2_$__cuda_sm10x_tcgen05_guardrail_trap_unallocated_columns_being_dealloced,(.L_x_52 - $__internal_2_$__cuda_sm10x_tcgen05_guardrail_trap_unallocated_columns_being_dealloced)
$__internal_2_$__cuda_sm10x_tcgen05_guardrail_trap_unallocated_columns_being_dealloced:
[----:B------:R-:W-:Y:S05]  /*3f80*/  BPT.TRAP 0x1 ;  /* 0x000000040000795c */ /* 0x000fea0000300000 */
[----:B------:R-:W-:-:S04]  /*3f90*/  HFMA2 R3, -RZ, RZ, 0, 0 ;  /* 0x00000000ff037431 */ /* 0x000fc800000001ff */
[----:B------:R-:W-:Y:S05]  /*3fa0*/  RET.REL.NODEC R2 `(kernel_cutlass_kernel_cudnngemm_amaxdense_blockscaled_gemm_persistent_amaxSm100BlockScaledPersistentDenseGemmKernel_object_at__TiledMMA_ThrLayoutVMNK11110000_PermutationMNK____MMAAtom_Thr_0) ;  /* 0xffffffc002147950 */ /* 0x000fea0003c3ffff */
.L_x_49:
[----:B------:R-:W-:-:S00]  /*3fb0*/  BRA `(.L_x_49) ;  /* 0xfffffffc00fc7947 */ /* 0x000fc0000383ffff */
[----:B------:R-:W-:-:S00]  /*3fc0*/  NOP ;  /* 0x0000000000007918 */ /* 0x000fc00000000000 */
        /* <DEDUP_REMOVED lines=11> */
.L_x_52:


//--------------------- .nv.shared.kernel_cutlass_kernel_cudnngemm_amaxdense_blockscaled_gemm_persistent_amaxSm100BlockScaledPersistentDenseGemmKernel_object_at__TiledMMA_ThrLayoutVMNK11110000_PermutationMNK____MMAAtom_Thr_0 --------------------------
	.section	.nv.shared.kernel_cutlass_kernel_cudnngemm_amaxdense_blockscaled_gemm_persistent_amaxSm100BlockScaledPersistentDenseGemmKernel_object_at__TiledMMA_ThrLayoutVMNK11110000_PermutationMNK____MMAAtom_Thr_0,"aw",@nobits
	.sectionflags	@""
	.align	1024
	.zero		1024


//--------------------- .nv.shared.reserved.0     --------------------------
	.section	.nv.shared.reserved.0,"aw",@nobits
	.align	8
	.weak		__nv_reservedSMEM_offset_0_alias
	.size		__nv_reservedSMEM_offset_0_alias, 0, 64
	.other		__nv_reservedSMEM_offset_0_alias,@"STO_CUDA_RESERVED_SHARED STV_DEFAULT"
__nv_reservedSMEM_offset_0_alias:
	.zero		0
.nv.shared.reserved.0:
	.zero		64
	.weak		__nv_reservedSMEM_allocation_phase
	.type		__nv_reservedSMEM_allocation_phase,@object
	.size		__nv_reservedSMEM_allocation_phase,(.L_0 - __nv_reservedSMEM_allocation_phase)
__nv_reservedSMEM_allocation_phase:
	.zero		1
.L_0:
	.zero		7
	.weak		__nv_reservedSMEM_devtool_atexit_pc
	.type		__nv_reservedSMEM_devtool_atexit_pc,@object
	.size		__nv_reservedSMEM_devtool_atexit_pc,(__nv_reservedSMEM_allocation_mask - __nv_reservedSMEM_devtool_atexit_pc)
__nv_reservedSMEM_devtool_atexit_pc:
	.zero		8
	.weak		__nv_reservedSMEM_allocation_mask
	.type		__nv_reservedSMEM_allocation_mask,@object
	.size		__nv_reservedSMEM_allocation_mask,(.L_2 - __nv_reservedSMEM_allocation_mask)
__nv_reservedSMEM_allocation_mask:
	.zero		4
.L_2:


//--------------------- .nv.constant0.kernel_cutlass_kernel_cudnngemm_amaxdense_blockscaled_gemm_persistent_amaxSm100BlockScaledPersistentDenseGemmKernel_object_at__TiledMMA_ThrLayoutVMNK11110000_PermutationMNK____MMAAtom_Thr_0 --------------------------
	.section	.nv.constant0.kernel_cutlass_kernel_cudnngemm_amaxdense_blockscaled_gemm_persistent_amaxSm100BlockScaledPersistentDenseGemmKernel_object_at__TiledMMA_ThrLayoutVMNK11110000_PermutationMNK____MMAAtom_Thr_0,"a",@progbits
	.sectionflags	@""
	.align	4
.nv.constant0.kernel_cutlass_kernel_cudnngemm_amaxdense_blockscaled_gemm_persistent_amaxSm100BlockScaledPersistentDenseGemmKernel_object_at__TiledMMA_ThrLayoutVMNK11110000_PermutationMNK____MMAAtom_Thr_0:
	.zero		1644


//--------------------- SYMBOLS --------------------------

	.type		.nv.reservedSmem.offset0,@object
	.size		.nv.reservedSmem.offset0,0x4
	.type		.nv.reservedSmem.cap,@object
	.size		.nv.reservedSmem.cap,0x4
